// auto-generated by cutlass_sweep.gemm — config: {"arch": "sm_90", "cluster_m": 1, "cluster_n": 1, "cublas_kernel_name": "sm90_xmma_gemm_bf16bf16_bf16f32_f32_nn_n_tilesize64x128x64_cgasize1x1x1_warpgroupsize1x1x1_aligna2_alignc2_execute_segment_k_off_kernel__5x_cublas", "dtype": "bf16", "dtype_b": "bf16", "dtype_c_cpp": "cutlass::bfloat16_t", "layout": "nn", "stages": 0, "tile_k": 64, "tile_m": 64, "tile_n": 128}
#include "cutlass/cutlass.h"
#include "cutlass/gemm/collective/collective_builder.hpp"
#include "cutlass/gemm/device/gemm_universal_adapter.h"
#include "cutlass/gemm/kernel/gemm_universal.hpp"
#include "cutlass/epilogue/collective/collective_builder.hpp"

using ElemA = cutlass::bfloat16_t;
using ElemB = cutlass::bfloat16_t;
using ElemCD = cutlass::bfloat16_t;
using Acc  = float;
using TileShape    = cute::Shape<cute::_64, cute::_128, cute::_64>;
using ClusterShape = cute::Shape<cute::_1, cute::_1, cute::_1>;

using CollectiveEpilogue = typename cutlass::epilogue::collective::CollectiveBuilder<
    cutlass::arch::Sm90, cutlass::arch::OpClassTensorOp,
    TileShape, ClusterShape,
    cutlass::epilogue::collective::EpilogueTileAuto,
    Acc, Acc,
    ElemCD, cutlass::layout::RowMajor, 128 / cutlass::sizeof_bits<ElemCD>::value,
    ElemCD, cutlass::layout::RowMajor, 128 / cutlass::sizeof_bits<ElemCD>::value,
    cutlass::epilogue::collective::EpilogueScheduleAuto
  >::CollectiveOp;

using CollectiveMainloop = typename cutlass::gemm::collective::CollectiveBuilder<
    cutlass::arch::Sm90, cutlass::arch::OpClassTensorOp,
    ElemA, cutlass::layout::RowMajor, 128 / cutlass::sizeof_bits<ElemA>::value,
    ElemB, cutlass::layout::RowMajor, 128 / cutlass::sizeof_bits<ElemB>::value,
    Acc,
    TileShape, ClusterShape,
    cutlass::gemm::collective::StageCountAutoCarveout<static_cast<int>(sizeof(typename CollectiveEpilogue::SharedStorage))>,
    cutlass::gemm::collective::KernelScheduleAuto
  >::CollectiveOp;

using GemmKernel = cutlass::gemm::kernel::GemmUniversal<
    cute::Shape<int,int,int,int>,
    CollectiveMainloop,
    CollectiveEpilogue
>;
using Gemm = cutlass::gemm::device::GemmUniversalAdapter<GemmKernel>;

// Force the device kernel symbol into the cubin without needing a host main.
auto* _anchor = &cutlass::device_kernel<GemmKernel>;


// ===== COMPILED SASS (sm_90a) =====

	.target	sm_90a

	.elftype	@"ET_EXEC"


//--------------------- .note.nv.tkinfo           --------------------------
	.section	.note.nv.tkinfo,"",@"SHT_NOTE"
	.sectionflags	@"SHF_NOTE_NV_TKINFO"
	.tkinfo
        /*0018*/ 	.word	0x00000002
        /*0030*/ 	.string	""
        /*0030*/ 	.string	"ptxas"
        /*0030*/ 	.string	"Cuda compilation tools, release 13.0, V13.0.88"
        /*0030*/ 	.string	"Build cuda_13.0.r13.0/compiler.36424714_0"
        /*0030*/ 	.string	"-arch sm_90a -m 64 "



//--------------------- .note.nv.cuinfo           --------------------------
	.section	.note.nv.cuinfo,"",@"SHT_NOTE"
	.sectionflags	@"SHF_NOTE_NV_CUINFO"
        /*0018*/ 	.short	0x0002
        /*001a*/ 	.short	0x005a
        /*001c*/ 	.short	0x0082
	.zero		2


//--------------------- .nv.info                  --------------------------
	.section	.nv.info,"",@"SHT_CUDA_INFO"
	.align	4


	//----- nvinfo : EIATTR_REGCOUNT
	.align		4
        /*0000*/ 	.byte	0x04, 0x2f
        /*0002*/ 	.short	(.L_15 - .L_14)
	.align		4
.L_14:
        /*0004*/ 	.word	index@(_ZN7cutlass13device_kernelINS_4gemm6kernel13GemmUniversalIN4cute5tupleIJiiiiEEENS1_10collective13CollectiveMmaINS1_34MainloopSm90TmaGmmaWarpSpecializedILi9ENS5_IJNS4_1CILi1EEESB_SB_EEENS1_32KernelTmaWarpSpecializedPingpongEEENS5_IJNSA_ILi64EEENSA_ILi128EEESF_EEENS_10bfloat16_tENS5_IJlSB_lEEESI_NS5_IJSB_llEEENS4_8TiledMMAINS4_8MMA_AtomIJNS4_4SM904GMMA28MMA_64x128x16_F32BF16BF16_SSILNSO_5MajorE0ELSQ_1ELNSO_7ScaleInE1ELSR_1EEEEEENS4_6LayoutISC_NS5_IJNSA_ILi0EEESV_SV_EEEEENS5_IJNS4_10UnderscoreESY_SY_EEEEENS4_13SM90_TMA_LOADENS4_14ComposedLayoutINS4_7SwizzleILi3ELi4ELi3EEENS4_18smem_ptr_flag_bitsILi16EEENSU_INS5_IJNSA_ILi8EEESF_EEENS5_IJSF_SB_EEEEEEEvNS4_8identityES11_NS12_IS14_S16_NSU_INS5_IJSF_S17_EEENS5_IJSB_SF_EEEEEEEvS1C_EENS_8epilogue10collective6detail29Sm90TmaWarpSpecializedAdapterINS1J_15DefaultEpilogueISI_SJ_SJ_NS1I_6thread17LinearCombinationISI_Li1EffLNS1N_9ScaleType4KindE0ELNS_15FloatRoundStyleE2ESI_EENS1_15EpilogueDefaultEEEEEvvEEEEvNT_6ParamsE)
        /*0008*/ 	.word	0x000000a8


	//----- nvinfo : EIATTR_FRAME_SIZE
	.align		4
.L_15:
        /*000c*/ 	.byte	0x04, 0x11
        /*000e*/ 	.short	(.L_17 - .L_16)
	.align		4
.L_16:
        /*0010*/ 	.word	index@(_ZN7cutlass13device_kernelINS_4gemm6kernel13GemmUniversalIN4cute5tupleIJiiiiEEENS1_10collective13CollectiveMmaINS1_34MainloopSm90TmaGmmaWarpSpecializedILi9ENS5_IJNS4_1CILi1EEESB_SB_EEENS1_32KernelTmaWarpSpecializedPingpongEEENS5_IJNSA_ILi64EEENSA_ILi128EEESF_EEENS_10bfloat16_tENS5_IJlSB_lEEESI_NS5_IJSB_llEEENS4_8TiledMMAINS4_8MMA_AtomIJNS4_4SM904GMMA28MMA_64x128x16_F32BF16BF16_SSILNSO_5MajorE0ELSQ_1ELNSO_7ScaleInE1ELSR_1EEEEEENS4_6LayoutISC_NS5_IJNSA_ILi0EEESV_SV_EEEEENS5_IJNS4_10UnderscoreESY_SY_EEEEENS4_13SM90_TMA_LOADENS4_14ComposedLayoutINS4_7SwizzleILi3ELi4ELi3EEENS4_18smem_ptr_flag_bitsILi16EEENSU_INS5_IJNSA_ILi8EEESF_EEENS5_IJSF_SB_EEEEEEEvNS4_8identityES11_NS12_IS14_S16_NSU_INS5_IJSF_S17_EEENS5_IJSB_SF_EEEEEEEvS1C_EENS_8epilogue10collective6detail29Sm90TmaWarpSpecializedAdapterINS1J_15DefaultEpilogueISI_SJ_SJ_NS1I_6thread17LinearCombinationISI_Li1EffLNS1N_9ScaleType4KindE0ELNS_15FloatRoundStyleE2ESI_EENS1_15EpilogueDefaultEEEEEvvEEEEvNT_6ParamsE)
        /*0014*/ 	.word	0x00000008


	//----- nvinfo : EIATTR_MIN_STACK_SIZE
	.align		4
.L_17:
        /*0018*/ 	.byte	0x04, 0x12
        /*001a*/ 	.short	(.L_19 - .L_18)
	.align		4
.L_18:
        /*001c*/ 	.word	index@(_ZN7cutlass13device_kernelINS_4gemm6kernel13GemmUniversalIN4cute5tupleIJiiiiEEENS1_10collective13CollectiveMmaINS1_34MainloopSm90TmaGmmaWarpSpecializedILi9ENS5_IJNS4_1CILi1EEESB_SB_EEENS1_32KernelTmaWarpSpecializedPingpongEEENS5_IJNSA_ILi64EEENSA_ILi128EEESF_EEENS_10bfloat16_tENS5_IJlSB_lEEESI_NS5_IJSB_llEEENS4_8TiledMMAINS4_8MMA_AtomIJNS4_4SM904GMMA28MMA_64x128x16_F32BF16BF16_SSILNSO_5MajorE0ELSQ_1ELNSO_7ScaleInE1ELSR_1EEEEEENS4_6LayoutISC_NS5_IJNSA_ILi0EEESV_SV_EEEEENS5_IJNS4_10UnderscoreESY_SY_EEEEENS4_13SM90_TMA_LOADENS4_14ComposedLayoutINS4_7SwizzleILi3ELi4ELi3EEENS4_18smem_ptr_flag_bitsILi16EEENSU_INS5_IJNSA_ILi8EEESF_EEENS5_IJSF_SB_EEEEEEEvNS4_8identityES11_NS12_IS14_S16_NSU_INS5_IJSF_S17_EEENS5_IJSB_SF_EEEEEEEvS1C_EENS_8epilogue10collective6detail29Sm90TmaWarpSpecializedAdapterINS1J_15DefaultEpilogueISI_SJ_SJ_NS1I_6thread17LinearCombinationISI_Li1EffLNS1N_9ScaleType4KindE0ELNS_15FloatRoundStyleE2ESI_EENS1_15EpilogueDefaultEEEEEvvEEEEvNT_6ParamsE)
        /*0020*/ 	.word	0x00000008
.L_19:


//--------------------- .nv.compat                --------------------------
	.section	.nv.compat,"",@"SHT_CUDA_COMPAT_INFO"
	.align	4
        /*0000*/ 	.byte	0x02, 0x09, 0x01, 0x00, 0x02, 0x02, 0x04, 0x00, 0x02, 0x05, 0x05, 0x00, 0x03, 0x07, 0x01, 0x01
        /*0010*/ 	.byte	0x02, 0x03, 0x01, 0x00, 0x02, 0x06, 0x01, 0x00, 0x04, 0x0b, 0x08, 0x00, 0x00, 0x00, 0x00, 0x00
        /*0020*/ 	.byte	0x00, 0x00, 0x00, 0x00


//--------------------- .nv.info._ZN7cutlass13device_kernelINS_4gemm6kernel13GemmUniversalIN4cute5tupleIJiiiiEEENS1_10collective13CollectiveMmaINS1_34MainloopSm90TmaGmmaWarpSpecializedILi9ENS5_IJNS4_1CILi1EEESB_SB_EEENS1_32KernelTmaWarpSpecializedPingpongEEENS5_IJNSA_ILi64EEENSA_ILi128EEESF_EEENS_10bfloat16_tENS5_IJlSB_lEEESI_NS5_IJSB_llEEENS4_8TiledMMAINS4_8MMA_AtomIJNS4_4SM904GMMA28MMA_64x128x16_F32BF16BF16_SSILNSO_5MajorE0ELSQ_1ELNSO_7ScaleInE1ELSR_1EEEEEENS4_6LayoutISC_NS5_IJNSA_ILi0EEESV_SV_EEEEENS5_IJNS4_10UnderscoreESY_SY_EEEEENS4_13SM90_TMA_LOADENS4_14ComposedLayoutINS4_7SwizzleILi3ELi4ELi3EEENS4_18smem_ptr_flag_bitsILi16EEENSU_INS5_IJNSA_ILi8EEESF_EEENS5_IJSF_SB_EEEEEEEvNS4_8identityES11_NS12_IS14_S16_NSU_INS5_IJSF_S17_EEENS5_IJSB_SF_EEEEEEEvS1C_EENS_8epilogue10collective6detail29Sm90TmaWarpSpecializedAdapterINS1J_15DefaultEpilogueISI_SJ_SJ_NS1I_6thread17LinearCombinationISI_Li1EffLNS1N_9ScaleType4KindE0ELNS_15FloatRoundStyleE2ESI_EENS1_15EpilogueDefaultEEEEEvvEEEEvNT_6ParamsE --------------------------
	.section	.nv.info._ZN7cutlass13device_kernelINS_4gemm6kernel13GemmUniversalIN4cute5tupleIJiiiiEEENS1_10collective13CollectiveMmaINS1_34MainloopSm90TmaGmmaWarpSpecializedILi9ENS5_IJNS4_1CILi1EEESB_SB_EEENS1_32KernelTmaWarpSpecializedPingpongEEENS5_IJNSA_ILi64EEENSA_ILi128EEESF_EEENS_10bfloat16_tENS5_IJlSB_lEEESI_NS5_IJSB_llEEENS4_8TiledMMAINS4_8MMA_AtomIJNS4_4SM904GMMA28MMA_64x128x16_F32BF16BF16_SSILNSO_5MajorE0ELSQ_1ELNSO_7ScaleInE1ELSR_1EEEEEENS4_6LayoutISC_NS5_IJNSA_ILi0EEESV_SV_EEEEENS5_IJNS4_10UnderscoreESY_SY_EEEEENS4_13SM90_TMA_LOADENS4_14ComposedLayoutINS4_7SwizzleILi3ELi4ELi3EEENS4_18smem_ptr_flag_bitsILi16EEENSU_INS5_IJNSA_ILi8EEESF_EEENS5_IJSF_SB_EEEEEEEvNS4_8identityES11_NS12_IS14_S16_NSU_INS5_IJSF_S17_EEENS5_IJSB_SF_EEEEEEEvS1C_EENS_8epilogue10collective6detail29Sm90TmaWarpSpecializedAdapterINS1J_15DefaultEpilogueISI_SJ_SJ_NS1I_6thread17LinearCombinationISI_Li1EffLNS1N_9ScaleType4KindE0ELNS_15FloatRoundStyleE2ESI_EENS1_15EpilogueDefaultEEEEEvvEEEEvNT_6ParamsE,"",@"SHT_CUDA_INFO"
	.sectionflags	@""
	.align	4


	//----- nvinfo : EIATTR_CUDA_API_VERSION
	.align		4
        /*0000*/ 	.byte	0x04, 0x37
        /*0002*/ 	.short	(.L_21 - .L_20)
.L_20:
        /*0004*/ 	.word	0x00000082


	//----- nvinfo : EIATTR_KPARAM_INFO
	.align		4
.L_21:
        /*0008*/ 	.byte	0x04, 0x17
        /*000a*/ 	.short	(.L_23 - .L_22)
.L_22:
        /*000c*/ 	.word	0x00000000
        /*0010*/ 	.short	0x0000
        /*0012*/ 	.short	0x0070
        /*0014*/ 	.byte	0x00, 0xf0, 0x01, 0x10


	//----- nvinfo : EIATTR_SPARSE_MMA_MASK
	.align		4
.L_23:
        /*0018*/ 	.byte	0x03, 0x50
        /*001a*/ 	.short	0x0000


	//----- nvinfo : EIATTR_MAXREG_COUNT
	.align		4
        /*001c*/ 	.byte	0x03, 0x1b
        /*001e*/ 	.short	0x00a8


	//----- nvinfo : EIATTR_NUM_BARRIERS
	.align		4
        /*0020*/ 	.byte	0x02, 0x4c
        /*0022*/ 	.byte	0x01
	.zero		1


	//----- nvinfo : EIATTR_EXTERNS
	.align		4
        /*0024*/ 	.byte	0x04, 0x0f
        /*0026*/ 	.short	(.L_25 - .L_24)


	//   ....[0]....
	.align		4
.L_24:
        /*0028*/ 	.word	index@(__assertfail)


	//----- nvinfo : EIATTR_ANNOTATIONS
	.align		4
.L_25:
        /*002c*/ 	.byte	0x04, 0x55
        /*002e*/ 	.short	(.L_27 - .L_26)


	//   ....[0]....
.L_26:
        /*0030*/ 	.word	0x00000001
        /*0034*/ 	.byte	0xa0, 0x0b, 0x00, 0x00, 0x01, 0x00, 0x00, 0x00, 0xc0, 0x12, 0x00, 0x00, 0x01, 0x00, 0x00, 0x00
        /*0044*/ 	.byte	0x90, 0x61, 0x00, 0x00, 0x01, 0x00, 0x00, 0x00, 0xd0, 0x6d, 0x00, 0x00


	//----- nvinfo : EIATTR_MERCURY_ISA_VERSION
	.align		4
.L_27:
        /*0050*/ 	.byte	0x03, 0x5f
        /*0052*/ 	.short	0x0101


	//----- nvinfo : EIATTR_INT_WARP_WIDE_INSTR_OFFSETS
	.align		4
        /*0054*/ 	.byte	0x04, 0x31
        /*0056*/ 	.short	(.L_29 - .L_28)


	//   ....[0]....
.L_28:
        /*0058*/ 	.word	0x000004c0


	//   ....[1]....
        /*005c*/ 	.word	0x000004e0


	//   ....[2]....
        /*0060*/ 	.word	0x00000560


	//   ....[3]....
        /*0064*/ 	.word	0x00000570


	//   ....[4]....
        /*0068*/ 	.word	0x00000580


	//   ....[5]....
        /*006c*/ 	.word	0x000005a0


	//   ....[6]....
        /*0070*/ 	.word	0x00000630


	//   ....[7]....
        /*0074*/ 	.word	0x00000650


	//----- nvinfo : EIATTR_COOP_GROUP_MASK_REGIDS
	.align		4
.L_29:
        /*0078*/ 	.byte	0x04, 0x29
        /*007a*/ 	.short	(.L_31 - .L_30)


	//   ....[0]....
.L_30:
        /*007c*/ 	.word	0xffffffff


	//   ....[1]....
        /*0080*/ 	.word	0xffffffff


	//   ....[2]....
        /*0084*/ 	.word	0xffffffff


	//   ....[3]....
        /*0088*/ 	.word	0xffffffff


	//   ....[4]....
        /*008c*/ 	.word	0xffffffff


	//   ....[5]....
        /*0090*/ 	.word	0xffffffff


	//----- nvinfo : EIATTR_COOP_GROUP_INSTR_OFFSETS
	.align		4
.L_31:
        /*0094*/ 	.byte	0x04, 0x28
        /*0096*/ 	.short	(.L_33 - .L_32)


	//   ....[0]....
.L_32:
        /*0098*/ 	.word	0x00000070


	//   ....[1]....
        /*009c*/ 	.word	0x00000080


	//   ....[2]....
        /*00a0*/ 	.word	0x00000140


	//   ....[3]....
        /*00a4*/ 	.word	0x000003a0


	//   ....[4]....
        /*00a8*/ 	.word	0x000003e0


	//   ....[5]....
        /*00ac*/ 	.word	0x00000420


	//----- nvinfo : EIATTR_REG_RECONFIG
	.align		4
.L_33:
        /*00b0*/ 	.byte	0x01, 0x54
	.zero		2


	//----- nvinfo : EIATTR_SYSCALL_OFFSETS
	.align		4
        /*00b4*/ 	.byte	0x04, 0x46
        /*00b6*/ 	.short	(.L_35 - .L_34)


	//   ....[0]....
.L_34:
        /*00b8*/ 	.word	0x00001740


	//----- nvinfo : EIATTR_MBARRIER_INSTR_OFFSETS
	.align		4
.L_35:
        /*00bc*/ 	.byte	0x04, 0x39
        /*00be*/ 	.short	(.L_37 - .L_36)


	//   ....[0]....
.L_36:
        /*00c0*/ 	.word	0x00000260
        /*00c4*/ 	.word	0x000000ff
        /*00c8*/ 	.word	0x00000000
        /*00cc*/ 	.short	0x0100
        /*00ce*/ 	.byte	0x08
	.zero		1


	//   ....[1]....
        /*00d0*/ 	.word	0x00000270
        /*00d4*/ 	.word	0x000000ff
        /*00d8*/ 	.word	0x00000048
        /*00dc*/ 	.short	0x0100
        /*00de*/ 	.byte	0x08
	.zero		1


	//   ....[2]....
        /*00e0*/ 	.word	0x00000280
        /*00e4*/ 	.word	0x000000ff
        /*00e8*/ 	.word	0x00000008
        /*00ec*/ 	.short	0x0100
        /*00ee*/ 	.byte	0x08
	.zero		1


	//   ....[3]....
        /*00f0*/ 	.word	0x00000290
        /*00f4*/ 	.word	0x000000ff
        /*00f8*/ 	.word	0x00000050
        /*00fc*/ 	.short	0x0100
        /*00fe*/ 	.byte	0x08
	.zero		1


	//   ....[4]....
        /*0100*/ 	.word	0x000002a0
        /*0104*/ 	.word	0x000000ff
        /*0108*/ 	.word	0x00000010
        /*010c*/ 	.short	0x0100
        /*010e*/ 	.byte	0x08
	.zero		1


	//   ....[5]....
        /*0110*/ 	.word	0x000002b0
        /*0114*/ 	.word	0x000000ff
        /*0118*/ 	.word	0x00000058
        /*011c*/ 	.short	0x0100
        /*011e*/ 	.byte	0x08
	.zero		1


	//   ....[6]....
        /*0120*/ 	.word	0x000002c0
        /*0124*/ 	.word	0x000000ff
        /*0128*/ 	.word	0x00000018
        /*012c*/ 	.short	0x0100
        /*012e*/ 	.byte	0x08
	.zero		1


	//   ....[7]....
        /*0130*/ 	.word	0x000002d0
        /*0134*/ 	.word	0x000000ff
        /*0138*/ 	.word	0x00000060
        /*013c*/ 	.short	0x0100
        /*013e*/ 	.byte	0x08
	.zero		1


	//   ....[8]....
        /*0140*/ 	.word	0x000002e0
        /*0144*/ 	.word	0x000000ff
        /*0148*/ 	.word	0x00000020
        /*014c*/ 	.short	0x0100
        /*014e*/ 	.byte	0x08
	.zero		1


	//   ....[9]....
        /*0150*/ 	.word	0x000002f0
        /*0154*/ 	.word	0x000000ff
        /*0158*/ 	.word	0x00000068
        /*015c*/ 	.short	0x0100
        /*015e*/ 	.byte	0x08
	.zero		1


	//   ....[10]....
        /*0160*/ 	.word	0x00000300
        /*0164*/ 	.word	0x000000ff
        /*0168*/ 	.word	0x00000028
        /*016c*/ 	.short	0x0100
        /*016e*/ 	.byte	0x08
	.zero		1


	//   ....[11]....
        /*0170*/ 	.word	0x00000310
        /*0174*/ 	.word	0x000000ff
        /*0178*/ 	.word	0x00000070
        /*017c*/ 	.short	0x0100
        /*017e*/ 	.byte	0x08
	.zero		1


	//   ....[12]....
        /*0180*/ 	.word	0x00000320
        /*0184*/ 	.word	0x000000ff
        /*0188*/ 	.word	0x00000030
        /*018c*/ 	.short	0x0100
        /*018e*/ 	.byte	0x08
	.zero		1


	//   ....[13]....
        /*0190*/ 	.word	0x00000330
        /*0194*/ 	.word	0x000000ff
        /*0198*/ 	.word	0x00000078
        /*019c*/ 	.short	0x0100
        /*019e*/ 	.byte	0x08
	.zero		1


	//   ....[14]....
        /*01a0*/ 	.word	0x00000340
        /*01a4*/ 	.word	0x000000ff
        /*01a8*/ 	.word	0x00000038
        /*01ac*/ 	.short	0x0100
        /*01ae*/ 	.byte	0x08
	.zero		1


	//   ....[15]....
        /*01b0*/ 	.word	0x00000350
        /*01b4*/ 	.word	0x000000ff
        /*01b8*/ 	.word	0x00000080
        /*01bc*/ 	.short	0x0100
        /*01be*/ 	.byte	0x08
	.zero		1


	//   ....[16]....
        /*01c0*/ 	.word	0x00000360
        /*01c4*/ 	.word	0x000000ff
        /*01c8*/ 	.word	0x00000040
        /*01cc*/ 	.short	0x0100
        /*01ce*/ 	.byte	0x08
	.zero		1


	//   ....[17]....
        /*01d0*/ 	.word	0x00000370
        /*01d4*/ 	.word	0x000000ff
        /*01d8*/ 	.word	0x00000088
        /*01dc*/ 	.short	0x0100
        /*01de*/ 	.byte	0x08
	.zero		1


	//   ....[18]....
        /*01e0*/ 	.word	0x00000690
        /*01e4*/ 	.word	0x000000ff
        /*01e8*/ 	.word	0x000000c0
        /*01ec*/ 	.short	0x0100
        /*01ee*/ 	.byte	0x08
	.zero		1


	//   ....[19]....
        /*01f0*/ 	.word	0x00000700
        /*01f4*/ 	.word	0x000000ff
        /*01f8*/ 	.word	0x000000c8
        /*01fc*/ 	.short	0x0100
        /*01fe*/ 	.byte	0x08
	.zero		1


	//   ....[20]....
        /*0200*/ 	.word	0x00000720
        /*0204*/ 	.word	0x000000ff
        /*0208*/ 	.word	0x000000a0
        /*020c*/ 	.short	0x0100
        /*020e*/ 	.byte	0x09
	.zero		1


	//   ....[21]....
        /*0210*/ 	.word	0x00000730
        /*0214*/ 	.word	0x000000ff
        /*0218*/ 	.word	0x000000a8
        /*021c*/ 	.short	0x0100
        /*021e*/ 	.byte	0x09
	.zero		1


	//   ....[22]....
        /*0220*/ 	.word	0x00000740
        /*0224*/ 	.word	0x000000ff
        /*0228*/ 	.word	0x000000b0
        /*022c*/ 	.short	0x0100
        /*022e*/ 	.byte	0x09
	.zero		1


	//   ....[23]....
        /*0230*/ 	.word	0x00000750
        /*0234*/ 	.word	0x000000ff
        /*0238*/ 	.word	0x000000b8
        /*023c*/ 	.short	0x0100
        /*023e*/ 	.byte	0x09
	.zero		1


	//   ....[24]....
        /*0240*/ 	.word	0x00001600
        /*0244*/ 	.word	0x000000ff
        /*0248*/ 	.word	0xfffffff8
        /*024c*/ 	.short	0x010a
        /*024e*/ 	.byte	0x2b
	.zero		1


	//   ....[25]....
        /*0250*/ 	.word	0x000017c0
        /*0254*/ 	.word	0x00000003
        /*0258*/ 	.word	0x00000000
        /*025c*/ 	.short	0x010a
        /*025e*/ 	.byte	0x3f
	.zero		1


	//   ....[26]....
        /*0260*/ 	.word	0x00001820
        /*0264*/ 	.word	0x00000003
        /*0268*/ 	.word	0x00000000
        /*026c*/ 	.short	0x010a
        /*026e*/ 	.byte	0x3f
	.zero		1


	//   ....[27]....
        /*0270*/ 	.word	0x00001b80
        /*0274*/ 	.word	0x000000ff
        /*0278*/ 	.word	0x00000000
        /*027c*/ 	.short	0x010a
        /*027e*/ 	.byte	0x04
	.zero		1


	//   ....[28]....
        /*0280*/ 	.word	0x00001bc0
        /*0284*/ 	.word	0x000000ff
        /*0288*/ 	.word	0x00000000
        /*028c*/ 	.short	0x010a
        /*028e*/ 	.byte	0x04
	.zero		1


	//   ....[29]....
        /*0290*/ 	.word	0x00001e20
        /*0294*/ 	.word	0x000000ff
        /*0298*/ 	.word	0x00000000
        /*029c*/ 	.short	0x0101
        /*029e*/ 	.byte	0x04
	.zero		1


	//   ....[30]....
        /*02a0*/ 	.word	0x00001f20
        /*02a4*/ 	.word	0x00000003
        /*02a8*/ 	.word	0x00000000
        /*02ac*/ 	.short	0x0101
        /*02ae*/ 	.byte	0x2e
	.zero		1


	//   ....[31]....
        /*02b0*/ 	.word	0x00001ff0
        /*02b4*/ 	.word	0x000000ff
        /*02b8*/ 	.word	0x00000000
        /*02bc*/ 	.short	0x0101
        /*02be*/ 	.byte	0x06
	.zero		1


	//   ....[32]....
        /*02c0*/ 	.word	0x00002060
        /*02c4*/ 	.word	0x000000ff
        /*02c8*/ 	.word	0x00000008
        /*02cc*/ 	.short	0x010a
        /*02ce*/ 	.byte	0x2b
	.zero		1


	//   ....[33]....
        /*02d0*/ 	.word	0x000061d0
        /*02d4*/ 	.word	0x00000000
        /*02d8*/ 	.word	0x00000000
        /*02dc*/ 	.short	0x0101
        /*02de*/ 	.byte	0x2e
	.zero		1


	//   ....[34]....
        /*02e0*/ 	.word	0x00006ae0
        /*02e4*/ 	.word	0x0000000b
        /*02e8*/ 	.word	0x00000048
        /*02ec*/ 	.short	0x010a
        /*02ee*/ 	.byte	0x3f
	.zero		1


	//   ....[35]....
        /*02f0*/ 	.word	0x00006f00
        /*02f4*/ 	.word	0x00000006
        /*02f8*/ 	.word	0x000000c8
        /*02fc*/ 	.short	0x0101
        /*02fe*/ 	.byte	0x3f
	.zero		1


	//   ....[36]....
        /*0300*/ 	.word	0x00007620
        /*0304*/ 	.word	0x00000007
        /*0308*/ 	.word	0x00000000
        /*030c*/ 	.short	0x010a
        /*030e*/ 	.byte	0x3f
	.zero		1


	//   ....[37]....
        /*0310*/ 	.word	0x000076a0
        /*0314*/ 	.word	0x00000006
        /*0318*/ 	.word	0x00000000
        /*031c*/ 	.short	0x010a
        /*031e*/ 	.byte	0x3f
	.zero		1


	//   ....[38]....
        /*0320*/ 	.word	0x00007730
        /*0324*/ 	.word	0x00000007
        /*0328*/ 	.word	0x00000000
        /*032c*/ 	.short	0x010a
        /*032e*/ 	.byte	0x3f
	.zero		1


	//   ....[39]....
        /*0330*/ 	.word	0x000077c0
        /*0334*/ 	.word	0x00000006
        /*0338*/ 	.word	0x00000000
        /*033c*/ 	.short	0x010a
        /*033e*/ 	.byte	0x3f
	.zero		1


	//   ....[40]....
        /*0340*/ 	.word	0x00007850
        /*0344*/ 	.word	0x00000007
        /*0348*/ 	.word	0x00000000
        /*034c*/ 	.short	0x010a
        /*034e*/ 	.byte	0x3f
	.zero		1


	//   ....[41]....
        /*0350*/ 	.word	0x000078e0
        /*0354*/ 	.word	0x00000006
        /*0358*/ 	.word	0x00000000
        /*035c*/ 	.short	0x010a
        /*035e*/ 	.byte	0x3f
	.zero		1


	//   ....[42]....
        /*0360*/ 	.word	0x00007970
        /*0364*/ 	.word	0x00000007
        /*0368*/ 	.word	0x00000000
        /*036c*/ 	.short	0x010a
        /*036e*/ 	.byte	0x3f
	.zero		1


	//   ....[43]....
        /*0370*/ 	.word	0x00007a00
        /*0374*/ 	.word	0x00000006
        /*0378*/ 	.word	0x00000000
        /*037c*/ 	.short	0x010a
        /*037e*/ 	.byte	0x3f
	.zero		1


	//   ....[44]....
        /*0380*/ 	.word	0x00007a90
        /*0384*/ 	.word	0x00000005
        /*0388*/ 	.word	0x00000000
        /*038c*/ 	.short	0x010a
        /*038e*/ 	.byte	0x3f
	.zero		1


	//   ....[45]....
        /*0390*/ 	.word	0x00007b00
        /*0394*/ 	.word	0x00000003
        /*0398*/ 	.word	0xfffffff8
        /*039c*/ 	.short	0x010a
        /*039e*/ 	.byte	0x3f
	.zero		1


	//   ....[46]....
        /*03a0*/ 	.word	0x00007b50
        /*03a4*/ 	.word	0x00000003
        /*03a8*/ 	.word	0x00000000
        /*03ac*/ 	.short	0x010a
        /*03ae*/ 	.byte	0x3f
	.zero		1


	//   ....[47]....
        /*03b0*/ 	.word	0x00007bb0
        /*03b4*/ 	.word	0x00000004
        /*03b8*/ 	.word	0x00000000
        /*03bc*/ 	.short	0x010a
        /*03be*/ 	.byte	0x3f
	.zero		1


	//   ....[48]....
        /*03c0*/ 	.word	0x00007c10
        /*03c4*/ 	.word	0x00000003
        /*03c8*/ 	.word	0x00000008
        /*03cc*/ 	.short	0x010a
        /*03ce*/ 	.byte	0x3f
	.zero		1


	//   ....[49]....
        /*03d0*/ 	.word	0x00007ce0
        /*03d4*/ 	.word	0x0000000b
        /*03d8*/ 	.word	0x00000048
        /*03dc*/ 	.short	0x010a
        /*03de*/ 	.byte	0x3f
	.zero		1


	//   ....[50]....
        /*03e0*/ 	.word	0x00007db0
        /*03e4*/ 	.word	0x00000007
        /*03e8*/ 	.word	0x00000000
        /*03ec*/ 	.short	0x010a
        /*03ee*/ 	.byte	0x3f
	.zero		1


	//   ....[51]....
        /*03f0*/ 	.word	0x00007e00
        /*03f4*/ 	.word	0x00000006
        /*03f8*/ 	.word	0x00000000
        /*03fc*/ 	.short	0x010a
        /*03fe*/ 	.byte	0x3f
	.zero		1


	//   ....[52]....
        /*0400*/ 	.word	0x00007e50
        /*0404*/ 	.word	0x00000007
        /*0408*/ 	.word	0x00000000
        /*040c*/ 	.short	0x010a
        /*040e*/ 	.byte	0x3f
	.zero		1


	//   ....[53]....
        /*0410*/ 	.word	0x00007ea0
        /*0414*/ 	.word	0x00000006
        /*0418*/ 	.word	0x00000000
        /*041c*/ 	.short	0x010a
        /*041e*/ 	.byte	0x3f
	.zero		1


	//   ....[54]....
        /*0420*/ 	.word	0x00007ef0
        /*0424*/ 	.word	0x00000007
        /*0428*/ 	.word	0x00000000
        /*042c*/ 	.short	0x010a
        /*042e*/ 	.byte	0x3f
	.zero		1


	//   ....[55]....
        /*0430*/ 	.word	0x00007f40
        /*0434*/ 	.word	0x00000006
        /*0438*/ 	.word	0x00000000
        /*043c*/ 	.short	0x010a
        /*043e*/ 	.byte	0x3f
	.zero		1


	//   ....[56]....
        /*0440*/ 	.word	0x00007f90
        /*0444*/ 	.word	0x00000007
        /*0448*/ 	.word	0x00000000
        /*044c*/ 	.short	0x010a
        /*044e*/ 	.byte	0x3f
	.zero		1


	//   ....[57]....
        /*0450*/ 	.word	0x00007fe0
        /*0454*/ 	.word	0x00000006
        /*0458*/ 	.word	0x00000000
        /*045c*/ 	.short	0x010a
        /*045e*/ 	.byte	0x3f
	.zero		1


	//----- nvinfo : EIATTR_NUM_MBARRIERS
	.align		4
.L_37:
        /*0460*/ 	.byte	0x03, 0x38
        /*0462*/ 	.short	0x0018


	//----- nvinfo : EIATTR_EXIT_INSTR_OFFSETS
	.align		4
        /*0464*/ 	.byte	0x04, 0x1c
        /*0466*/ 	.short	(.L_39 - .L_38)


	//   ....[0]....
.L_38:
        /*0468*/ 	.word	0x00001250


	//   ....[1]....
        /*046c*/ 	.word	0x000012b0


	//   ....[2]....
        /*0470*/ 	.word	0x000067f0


	//   ....[3]....
        /*0474*/ 	.word	0x00006820


	//   ....[4]....
        /*0478*/ 	.word	0x00007ae0


	//----- nvinfo : EIATTR_MAX_THREADS
	.align		4
.L_39:
        /*047c*/ 	.byte	0x04, 0x05
        /*047e*/ 	.short	(.L_41 - .L_40)
.L_40:
        /*0480*/ 	.word	0x00000180
        /*0484*/ 	.word	0x00000001
        /*0488*/ 	.word	0x00000001


	//----- nvinfo : EIATTR_CRS_STACK_SIZE
	.align		4
.L_41:
        /*048c*/ 	.byte	0x04, 0x1e
        /*048e*/ 	.short	(.L_43 - .L_42)
.L_42:
        /*0490*/ 	.word	0x00000000


	//----- nvinfo : EIATTR_CBANK_PARAM_SIZE
	.align		4
.L_43:
        /*0494*/ 	.byte	0x03, 0x19
        /*0496*/ 	.short	0x0470


	//----- nvinfo : EIATTR_PARAM_CBANK
	.align		4
        /*0498*/ 	.byte	0x04, 0x0a
        /*049a*/ 	.short	(.L_45 - .L_44)
	.align		4
.L_44:
        /*049c*/ 	.word	index@(.nv.constant0._ZN7cutlass13device_kernelINS_4gemm6kernel13GemmUniversalIN4cute5tupleIJiiiiEEENS1_10collective13CollectiveMmaINS1_34MainloopSm90TmaGmmaWarpSpecializedILi9ENS5_IJNS4_1CILi1EEESB_SB_EEENS1_32KernelTmaWarpSpecializedPingpongEEENS5_IJNSA_ILi64EEENSA_ILi128EEESF_EEENS_10bfloat16_tENS5_IJlSB_lEEESI_NS5_IJSB_llEEENS4_8TiledMMAINS4_8MMA_AtomIJNS4_4SM904GMMA28MMA_64x128x16_F32BF16BF16_SSILNSO_5MajorE0ELSQ_1ELNSO_7ScaleInE1ELSR_1EEEEEENS4_6LayoutISC_NS5_IJNSA_ILi0EEESV_SV_EEEEENS5_IJNS4_10UnderscoreESY_SY_EEEEENS4_13SM90_TMA_LOADENS4_14ComposedLayoutINS4_7SwizzleILi3ELi4ELi3EEENS4_18smem_ptr_flag_bitsILi16EEENSU_INS5_IJNSA_ILi8EEESF_EEENS5_IJSF_SB_EEEEEEEvNS4_8identityES11_NS12_IS14_S16_NSU_INS5_IJSF_S17_EEENS5_IJSB_SF_EEEEEEEvS1C_EENS_8epilogue10collective6detail29Sm90TmaWarpSpecializedAdapterINS1J_15DefaultEpilogueISI_SJ_SJ_NS1I_6thread17LinearCombinationISI_Li1EffLNS1N_9ScaleType4KindE0ELNS_15FloatRoundStyleE2ESI_EENS1_15EpilogueDefaultEEEEEvvEEEEvNT_6ParamsE)
        /*04a0*/ 	.short	0x0210
        /*04a2*/ 	.short	0x0470


	//----- nvinfo : EIATTR_SW_WAR
	.align		4
.L_45:
        /*04a4*/ 	.byte	0x04, 0x36
        /*04a6*/ 	.short	(.L_47 - .L_46)
.L_46:
        /*04a8*/ 	.word	0x00000008
.L_47:


//--------------------- .nv.callgraph             --------------------------
	.section	.nv.callgraph,"",@"SHT_CUDA_CALLGRAPH"
	.align	4
	.sectionentsize	8
	.align		4
        /*0000*/ 	.word	0x00000000
	.align		4
        /*0004*/ 	.word	0xffffffff
	.align		4
        /*0008*/ 	.word	index@(_ZN7cutlass13device_kernelINS_4gemm6kernel13GemmUniversalIN4cute5tupleIJiiiiEEENS1_10collective13CollectiveMmaINS1_34MainloopSm90TmaGmmaWarpSpecializedILi9ENS5_IJNS4_1CILi1EEESB_SB_EEENS1_32KernelTmaWarpSpecializedPingpongEEENS5_IJNSA_ILi64EEENSA_ILi128EEESF_EEENS_10bfloat16_tENS5_IJlSB_lEEESI_NS5_IJSB_llEEENS4_8TiledMMAINS4_8MMA_AtomIJNS4_4SM904GMMA28MMA_64x128x16_F32BF16BF16_SSILNSO_5MajorE0ELSQ_1ELNSO_7ScaleInE1ELSR_1EEEEEENS4_6LayoutISC_NS5_IJNSA_ILi0EEESV_SV_EEEEENS5_IJNS4_10UnderscoreESY_SY_EEEEENS4_13SM90_TMA_LOADENS4_14ComposedLayoutINS4_7SwizzleILi3ELi4ELi3EEENS4_18smem_ptr_flag_bitsILi16EEENSU_INS5_IJNSA_ILi8EEESF_EEENS5_IJSF_SB_EEEEEEEvNS4_8identityES11_NS12_IS14_S16_NSU_INS5_IJSF_S17_EEENS5_IJSB_SF_EEEEEEEvS1C_EENS_8epilogue10collective6detail29Sm90TmaWarpSpecializedAdapterINS1J_15DefaultEpilogueISI_SJ_SJ_NS1I_6thread17LinearCombinationISI_Li1EffLNS1N_9ScaleType4KindE0ELNS_15FloatRoundStyleE2ESI_EENS1_15EpilogueDefaultEEEEEvvEEEEvNT_6ParamsE)
	.align		4
        /*000c*/ 	.word	index@(__assertfail)
	.align		4
        /*0010*/ 	.word	0x00000000
	.align		4
        /*0014*/ 	.word	0xfffffffe
	.align		4
        /*0018*/ 	.word	0x00000000
	.align		4
        /*001c*/ 	.word	0xfffffffd
	.align		4
        /*0020*/ 	.word	0x00000000
	.align		4
        /*0024*/ 	.word	0xfffffffc


//--------------------- .nv.constant4             --------------------------
	.section	.nv.constant4,"a",@progbits
	.align	8
	.align		8
.nv.constant4:
        /*0000*/ 	.dword	__assertfail
	.align		8
        /*0008*/ 	.dword	__unnamed_1
	.align		8
        /*0010*/ 	.dword	_ZN39_INTERNAL_0006a80e_4_k_cu_f7a7b061_27614cuda3std3__45__cpo5beginE
	.align		8
        /*0018*/ 	.dword	_ZN39_INTERNAL_0006a80e_4_k_cu_f7a7b061_27614cuda3std3__45__cpo3endE
	.align		8
        /*0020*/ 	.dword	_ZN39_INTERNAL_0006a80e_4_k_cu_f7a7b061_27614cuda3std3__45__cpo6cbeginE
	.align		8
        /*0028*/ 	.dword	_ZN39_INTERNAL_0006a80e_4_k_cu_f7a7b061_27614cuda3std3__45__cpo4cendE
	.align		8
        /*0030*/ 	.dword	_ZN39_INTERNAL_0006a80e_4_k_cu_f7a7b061_27614cuda3std3__441_GLOBAL__N__0006a80e_4_k_cu_f7a7b061_27616ignoreE
	.align		8
        /*0038*/ 	.dword	_ZN39_INTERNAL_0006a80e_4_k_cu_f7a7b061_27614cuda3std3__419piecewise_constructE
	.align		8
        /*0040*/ 	.dword	_ZN39_INTERNAL_0006a80e_4_k_cu_f7a7b061_27614cuda3std3__48in_placeE
	.align		8
        /*0048*/ 	.dword	_ZN39_INTERNAL_0006a80e_4_k_cu_f7a7b061_27614cuda3std6ranges3__45__cpo4swapE
	.align		8
        /*0050*/ 	.dword	_ZN39_INTERNAL_0006a80e_4_k_cu_f7a7b061_27614cuda3std6ranges3__45__cpo9iter_moveE
	.align		8
        /*0058*/ 	.dword	_ZN39_INTERNAL_0006a80e_4_k_cu_f7a7b061_27614cute7productE
	.align		8
        /*0060*/ 	.dword	_ZN39_INTERNAL_0006a80e_4_k_cu_f7a7b061_27614cute1_E
	.align		8
        /*0068*/ 	.dword	$str$22
	.align		8
        /*0070*/ 	.dword	$str$23


//--------------------- .text._ZN7cutlass13device_kernelINS_4gemm6kernel13GemmUniversalIN4cute5tupleIJiiiiEEENS1_10collective13CollectiveMmaINS1_34MainloopSm90TmaGmmaWarpSpecializedILi9ENS5_IJNS4_1CILi1EEESB_SB_EEENS1_32KernelTmaWarpSpecializedPingpongEEENS5_IJNSA_ILi64EEENSA_ILi128EEESF_EEENS_10bfloat16_tENS5_IJlSB_lEEESI_NS5_IJSB_llEEENS4_8TiledMMAINS4_8MMA_AtomIJNS4_4SM904GMMA28MMA_64x128x16_F32BF16BF16_SSILNSO_5MajorE0ELSQ_1ELNSO_7ScaleInE1ELSR_1EEEEEENS4_6LayoutISC_NS5_IJNSA_ILi0EEESV_SV_EEEEENS5_IJNS4_10UnderscoreESY_SY_EEEEENS4_13SM90_TMA_LOADENS4_14ComposedLayoutINS4_7SwizzleILi3ELi4ELi3EEENS4_18smem_ptr_flag_bitsILi16EEENSU_INS5_IJNSA_ILi8EEESF_EEENS5_IJSF_SB_EEEEEEEvNS4_8identityES11_NS12_IS14_S16_NSU_INS5_IJSF_S17_EEENS5_IJSB_SF_EEEEEEEvS1C_EENS_8epilogue10collective6detail29Sm90TmaWarpSpecializedAdapterINS1J_15DefaultEpilogueISI_SJ_SJ_NS1I_6thread17LinearCombinationISI_Li1EffLNS1N_9ScaleType4KindE0ELNS_15FloatRoundStyleE2ESI_EENS1_15EpilogueDefaultEEEEEvvEEEEvNT_6ParamsE --------------------------
	.section	.text._ZN7cutlass13device_kernelINS_4gemm6kernel13GemmUniversalIN4cute5tupleIJiiiiEEENS1_10collective13CollectiveMmaINS1_34MainloopSm90TmaGmmaWarpSpecializedILi9ENS5_IJNS4_1CILi1EEESB_SB_EEENS1_32KernelTmaWarpSpecializedPingpongEEENS5_IJNSA_ILi64EEENSA_ILi128EEESF_EEENS_10bfloat16_tENS5_IJlSB_lEEESI_NS5_IJSB_llEEENS4_8TiledMMAINS4_8MMA_AtomIJNS4_4SM904GMMA28MMA_64x128x16_F32BF16BF16_SSILNSO_5MajorE0ELSQ_1ELNSO_7ScaleInE1ELSR_1EEEEEENS4_6LayoutISC_NS5_IJNSA_ILi0EEESV_SV_EEEEENS5_IJNS4_10UnderscoreESY_SY_EEEEENS4_13SM90_TMA_LOADENS4_14ComposedLayoutINS4_7SwizzleILi3ELi4ELi3EEENS4_18smem_ptr_flag_bitsILi16EEENSU_INS5_IJNSA_ILi8EEESF_EEENS5_IJSF_SB_EEEEEEEvNS4_8identityES11_NS12_IS14_S16_NSU_INS5_IJSF_S17_EEENS5_IJSB_SF_EEEEEEEvS1C_EENS_8epilogue10collective6detail29Sm90TmaWarpSpecializedAdapterINS1J_15DefaultEpilogueISI_SJ_SJ_NS1I_6thread17LinearCombinationISI_Li1EffLNS1N_9ScaleType4KindE0ELNS_15FloatRoundStyleE2ESI_EENS1_15EpilogueDefaultEEEEEvvEEEEvNT_6ParamsE,"ax",@progbits
	.align	128
.text._ZN7cutlass13device_kernelINS_4gemm6kernel13GemmUniversalIN4cute5tupleIJiiiiEEENS1_10collective13CollectiveMmaINS1_34MainloopSm90TmaGmmaWarpSpecializedILi9ENS5_IJNS4_1CILi1EEESB_SB_EEENS1_32KernelTmaWarpSpecializedPingpongEEENS5_IJNSA_ILi64EEENSA_ILi128EEESF_EEENS_10bfloat16_tENS5_IJlSB_lEEESI_NS5_IJSB_llEEENS4_8TiledMMAINS4_8MMA_AtomIJNS4_4SM904GMMA28MMA_64x128x16_F32BF16BF16_SSILNSO_5MajorE0ELSQ_1ELNSO_7ScaleInE1ELSR_1EEEEEENS4_6LayoutISC_NS5_IJNSA_ILi0EEESV_SV_EEEEENS5_IJNS4_10UnderscoreESY_SY_EEEEENS4_13SM90_TMA_LOADENS4_14ComposedLayoutINS4_7SwizzleILi3ELi4ELi3EEENS4_18smem_ptr_flag_bitsILi16EEENSU_INS5_IJNSA_ILi8EEESF_EEENS5_IJSF_SB_EEEEEEEvNS4_8identityES11_NS12_IS14_S16_NSU_INS5_IJSF_S17_EEENS5_IJSB_SF_EEEEEEEvS1C_EENS_8epilogue10collective6detail29Sm90TmaWarpSpecializedAdapterINS1J_15DefaultEpilogueISI_SJ_SJ_NS1I_6thread17LinearCombinationISI_Li1EffLNS1N_9ScaleType4KindE0ELNS_15FloatRoundStyleE2ESI_EENS1_15EpilogueDefaultEEEEEvvEEEEvNT_6ParamsE:
        .type           _ZN7cutlass13device_kernelINS_4gemm6kernel13GemmUniversalIN4cute5tupleIJiiiiEEENS1_10collective13CollectiveMmaINS1_34MainloopSm90TmaGmmaWarpSpecializedILi9ENS5_IJNS4_1CILi1EEESB_SB_EEENS1_32KernelTmaWarpSpecializedPingpongEEENS5_IJNSA_ILi64EEENSA_ILi128EEESF_EEENS_10bfloat16_tENS5_IJlSB_lEEESI_NS5_IJSB_llEEENS4_8TiledMMAINS4_8MMA_AtomIJNS4_4SM904GMMA28MMA_64x128x16_F32BF16BF16_SSILNSO_5MajorE0ELSQ_1ELNSO_7ScaleInE1ELSR_1EEEEEENS4_6LayoutISC_NS5_IJNSA_ILi0EEESV_SV_EEEEENS5_IJNS4_10UnderscoreESY_SY_EEEEENS4_13SM90_TMA_LOADENS4_14ComposedLayoutINS4_7SwizzleILi3ELi4ELi3EEENS4_18smem_ptr_flag_bitsILi16EEENSU_INS5_IJNSA_ILi8EEESF_EEENS5_IJSF_SB_EEEEEEEvNS4_8identityES11_NS12_IS14_S16_NSU_INS5_IJSF_S17_EEENS5_IJSB_SF_EEEEEEEvS1C_EENS_8epilogue10collective6detail29Sm90TmaWarpSpecializedAdapterINS1J_15DefaultEpilogueISI_SJ_SJ_NS1I_6thread17LinearCombinationISI_Li1EffLNS1N_9ScaleType4KindE0ELNS_15FloatRoundStyleE2ESI_EENS1_15EpilogueDefaultEEEEEvvEEEEvNT_6ParamsE,@function
        .size           _ZN7cutlass13device_kernelINS_4gemm6kernel13GemmUniversalIN4cute5tupleIJiiiiEEENS1_10collective13CollectiveMmaINS1_34MainloopSm90TmaGmmaWarpSpecializedILi9ENS5_IJNS4_1CILi1EEESB_SB_EEENS1_32KernelTmaWarpSpecializedPingpongEEENS5_IJNSA_ILi64EEENSA_ILi128EEESF_EEENS_10bfloat16_tENS5_IJlSB_lEEESI_NS5_IJSB_llEEENS4_8TiledMMAINS4_8MMA_AtomIJNS4_4SM904GMMA28MMA_64x128x16_F32BF16BF16_SSILNSO_5MajorE0ELSQ_1ELNSO_7ScaleInE1ELSR_1EEEEEENS4_6LayoutISC_NS5_IJNSA_ILi0EEESV_SV_EEEEENS5_IJNS4_10UnderscoreESY_SY_EEEEENS4_13SM90_TMA_LOADENS4_14ComposedLayoutINS4_7SwizzleILi3ELi4ELi3EEENS4_18smem_ptr_flag_bitsILi16EEENSU_INS5_IJNSA_ILi8EEESF_EEENS5_IJSF_SB_EEEEEEEvNS4_8identityES11_NS12_IS14_S16_NSU_INS5_IJSF_S17_EEENS5_IJSB_SF_EEEEEEEvS1C_EENS_8epilogue10collective6detail29Sm90TmaWarpSpecializedAdapterINS1J_15DefaultEpilogueISI_SJ_SJ_NS1I_6thread17LinearCombinationISI_Li1EffLNS1N_9ScaleType4KindE0ELNS_15FloatRoundStyleE2ESI_EENS1_15EpilogueDefaultEEEEEvvEEEEvNT_6ParamsE,(.L_x_208 - _ZN7cutlass13device_kernelINS_4gemm6kernel13GemmUniversalIN4cute5tupleIJiiiiEEENS1_10collective13CollectiveMmaINS1_34MainloopSm90TmaGmmaWarpSpecializedILi9ENS5_IJNS4_1CILi1EEESB_SB_EEENS1_32KernelTmaWarpSpecializedPingpongEEENS5_IJNSA_ILi64EEENSA_ILi128EEESF_EEENS_10bfloat16_tENS5_IJlSB_lEEESI_NS5_IJSB_llEEENS4_8TiledMMAINS4_8MMA_AtomIJNS4_4SM904GMMA28MMA_64x128x16_F32BF16BF16_SSILNSO_5MajorE0ELSQ_1ELNSO_7ScaleInE1ELSR_1EEEEEENS4_6LayoutISC_NS5_IJNSA_ILi0EEESV_SV_EEEEENS5_IJNS4_10UnderscoreESY_SY_EEEEENS4_13SM90_TMA_LOADENS4_14ComposedLayoutINS4_7SwizzleILi3ELi4ELi3EEENS4_18smem_ptr_flag_bitsILi16EEENSU_INS5_IJNSA_ILi8EEESF_EEENS5_IJSF_SB_EEEEEEEvNS4_8identityES11_NS12_IS14_S16_NSU_INS5_IJSF_S17_EEENS5_IJSB_SF_EEEEEEEvS1C_EENS_8epilogue10collective6detail29Sm90TmaWarpSpecializedAdapterINS1J_15DefaultEpilogueISI_SJ_SJ_NS1I_6thread17LinearCombinationISI_Li1EffLNS1N_9ScaleType4KindE0ELNS_15FloatRoundStyleE2ESI_EENS1_15EpilogueDefaultEEEEEvvEEEEvNT_6ParamsE)
        .other          _ZN7cutlass13device_kernelINS_4gemm6kernel13GemmUniversalIN4cute5tupleIJiiiiEEENS1_10collective13CollectiveMmaINS1_34MainloopSm90TmaGmmaWarpSpecializedILi9ENS5_IJNS4_1CILi1EEESB_SB_EEENS1_32KernelTmaWarpSpecializedPingpongEEENS5_IJNSA_ILi64EEENSA_ILi128EEESF_EEENS_10bfloat16_tENS5_IJlSB_lEEESI_NS5_IJSB_llEEENS4_8TiledMMAINS4_8MMA_AtomIJNS4_4SM904GMMA28MMA_64x128x16_F32BF16BF16_SSILNSO_5MajorE0ELSQ_1ELNSO_7ScaleInE1ELSR_1EEEEEENS4_6LayoutISC_NS5_IJNSA_ILi0EEESV_SV_EEEEENS5_IJNS4_10UnderscoreESY_SY_EEEEENS4_13SM90_TMA_LOADENS4_14ComposedLayoutINS4_7SwizzleILi3ELi4ELi3EEENS4_18smem_ptr_flag_bitsILi16EEENSU_INS5_IJNSA_ILi8EEESF_EEENS5_IJSF_SB_EEEEEEEvNS4_8identityES11_NS12_IS14_S16_NSU_INS5_IJSF_S17_EEENS5_IJSB_SF_EEEEEEEvS1C_EENS_8epilogue10collective6detail29Sm90TmaWarpSpecializedAdapterINS1J_15DefaultEpilogueISI_SJ_SJ_NS1I_6thread17LinearCombinationISI_Li1EffLNS1N_9ScaleType4KindE0ELNS_15FloatRoundStyleE2ESI_EENS1_15EpilogueDefaultEEEEEvvEEEEvNT_6ParamsE,@"STO_CUDA_ENTRY STV_DEFAULT"
_ZN7cutlass13device_kernelINS_4gemm6kernel13GemmUniversalIN4cute5tupleIJiiiiEEENS1_10collective13CollectiveMmaINS1_34MainloopSm90TmaGmmaWarpSpecializedILi9ENS5_IJNS4_1CILi1EEESB_SB_EEENS1_32KernelTmaWarpSpecializedPingpongEEENS5_IJNSA_ILi64EEENSA_ILi128EEESF_EEENS_10bfloat16_tENS5_IJlSB_lEEESI_NS5_IJSB_llEEENS4_8TiledMMAINS4_8MMA_AtomIJNS4_4SM904GMMA28MMA_64x128x16_F32BF16BF16_SSILNSO_5MajorE0ELSQ_1ELNSO_7ScaleInE1ELSR_1EEEEEENS4_6LayoutISC_NS5_IJNSA_ILi0EEESV_SV_EEEEENS5_IJNS4_10UnderscoreESY_SY_EEEEENS4_13SM90_TMA_LOADENS4_14ComposedLayoutINS4_7SwizzleILi3ELi4ELi3EEENS4_18smem_ptr_flag_bitsILi16EEENSU_INS5_IJNSA_ILi8EEESF_EEENS5_IJSF_SB_EEEEEEEvNS4_8identityES11_NS12_IS14_S16_NSU_INS5_IJSF_S17_EEENS5_IJSB_SF_EEEEEEEvS1C_EENS_8epilogue10collective6detail29Sm90TmaWarpSpecializedAdapterINS1J_15DefaultEpilogueISI_SJ_SJ_NS1I_6thread17LinearCombinationISI_Li1EffLNS1N_9ScaleType4KindE0ELNS_15FloatRoundStyleE2ESI_EENS1_15EpilogueDefaultEEEEEvvEEEEvNT_6ParamsE:
[----:B------:R-:W0:Y:S02]  /*0000*/  LDC R1, c[0x0][0x28] ;  /* 0x00000a00ff017b82 */ /* 0x000e240000000800 */
[----:B0-----:R-:W-:Y:S01]  /*0010*/  VIADD R1, R1, 0xfffffff8 ;  /* 0xfffffff801017836 */ /* 0x001fe20000000000 */
[----:B------:R-:W0:Y:S01]  /*0020*/  S2R R4, SR_TID.X ;  /* 0x0000000000047919 */ /* 0x000e220000002100 */
[----:B------:R-:W-:Y:S01]  /*0030*/  ELECT P0, URZ, PT ;  /* 0x00000000003f782f */ /* 0x000fe20003800000 */
[----:B------:R-:W-:Y:S01]  /*0040*/  BSSY B0, `(.L_x_0) ;  /* 0x000000f000007945 */ /* 0x000fe20003800000 */
[--C-:B0-----:R-:W-:Y:S02]  /*0050*/  SHF.R.U32.HI R0, RZ, 0x5, R4.reuse ;  /* 0x00000005ff007819 */ /* 0x101fe40000011604 */
[----:B------:R-:W-:-:S03]  /*0060*/  SHF.R.U32.HI R5, RZ, 0x7, R4 ;  /* 0x00000007ff057819 */ /* 0x000fc60000011604 */
[----:B------:R-:W0:Y:S04]  /*0070*/  SHFL.IDX PT, R2, R0, RZ, 0x1f ;  /* 0x00001fff00027589 */ /* 0x000e2800000e0000 */
[----:B------:R1:W2:Y:S01]  /*0080*/  SHFL.IDX PT, R7, R5, RZ, 0x1f ;  /* 0x00001fff05077589 */ /* 0x0002a200000e0000 */
[----:B0-----:R-:W-:-:S13]  /*0090*/  ISETP.NE.OR P0, PT, R2, RZ, !P0 ;  /* 0x000000ff0200720c */ /* 0x001fda0004705670 */
[----:B-12---:R-:W-:Y:S05]  /*00a0*/  @P0 BRA `(.L_x_1) ;  /* 0x0000000000200947 */ /* 0x006fea0003800000 */
[----:B------:R-:W-:Y:S02]  /*00b0*/  ULDC.64 UR4, c[0x0][0x198] ;  /* 0x0000660000047ab9 */ /* 0x000fe40000000a00 */
[----:B------:R-:W-:Y:S02]  /*00c0*/  UIADD3 UR6, UP0, UR4, 0xf0, URZ ;  /* 0x000000f004067890 */ /* 0x000fe4000ff1e03f */
[----:B------:R-:W-:Y:S02]  /*00d0*/  UIADD3 UR4, UP1, UR4, 0x1f0, URZ ;  /* 0x000001f004047890 */ /* 0x000fe4000ff3e03f */
[----:B------:R-:W-:Y:S02]  /*00e0*/  UIADD3.X UR7, URZ, UR5, URZ, UP0, !UPT ;  /* 0x000000053f077290 */ /* 0x000fe400087fe43f */
[----:B------:R-:W-:-:S07]  /*00f0*/  UIADD3.X UR5, URZ, UR5, URZ, UP1, !UPT ;  /* 0x000000053f057290 */ /* 0x000fce0008ffe43f */
[----:B------:R0:W-:Y:S02]  /*0100*/  UTMACCTL.PF [UR6] ;  /* 0x00000000060079b9 */ /* 0x0001e40008040000 */
[----:B------:R0:W-:Y:S02]  /*0110*/  UTMACCTL.PF [UR4] ;  /* 0x00000000040079b9 */ /* 0x0001e40008040000 */
[----:B0-----:R-:W-:Y:S01]  /*0120*/  NOP ;  /* 0x0000000000007918 */ /* 0x001fe20000000000 */
.L_x_1:
[----:B------:R-:W-:Y:S05]  /*0130*/  BSYNC B0 ;  /* 0x0000000000007941 */ /* 0x000fea0003800000 */
.L_x_0:
[----:B------:R-:W0:Y:S02]  /*0140*/  SHFL.IDX PT, R3, R0, RZ, 0x1f ;  /* 0x00001fff00037589 */ /* 0x000e2400000e0000 */
[----:B0-----:R-:W-:-:S13]  /*0150*/  ISETP.NE.AND P0, PT, R3, RZ, PT ;  /* 0x000000ff0300720c */ /* 0x001fda0003f05270 */
[----:B------:R-:W-:Y:S05]  /*0160*/  @P0 BRA `(.L_x_2) ;  /* 0x00000000008c0947 */ /* 0x000fea0003800000 */
[----:B------:R-:W-:Y:S01]  /*0170*/  ELECT P0, URZ, PT ;  /* 0x00000000003f782f */ /* 0x000fe20003800000 */
[----:B------:R-:W-:-:S12]  /*0180*/  BSSY B0, `(.L_x_2) ;  /* 0x0000021000007945 */ /* 0x000fd80003800000 */
[----:B------:R-:W-:Y:S05]  /*0190*/  @!P0 BRA `(.L_x_3) ;  /* 0x00000000007c8947 */ /* 0x000fea0003800000 */
[----:B------:R-:W0:Y:S01]  /*01a0*/  S2UR UR8, SR_CgaCtaId ;  /* 0x00000000000879c3 */ /* 0x000e220000008800 */
[----:B------:R-:W-:Y:S01]  /*01b0*/  UMOV UR4, 0x400 ;  /* 0x0000040000047882 */ /* 0x000fe20000000000 */
[----:B------:R-:W-:Y:S01]  /*01c0*/  UMOV UR5, 0x1 ;  /* 0x0000000100057882 */ /* 0x000fe20000000000 */
[----:B------:R-:W-:Y:S02]  /*01d0*/  UMOV UR6, 0x80 ;  /* 0x0000008000067882 */ /* 0x000fe40000000000 */
[----:B------:R-:W-:-:S04]  /*01e0*/  UIADD3 UR6, -UR6, 0x100000, URZ ;  /* 0x0010000006067890 */ /* 0x000fc8000fffe13f */
[----:B------:R-:W-:Y:S02]  /*01f0*/  USHF.L.U32 UR7, UR6, 0xb, URZ ;  /* 0x0000000b06077899 */ /* 0x000fe4000800063f */
[----:B------:R-:W-:Y:S02]  /*0200*/  USHF.L.U32 UR6, UR6, 0x1, URZ ;  /* 0x0000000106067899 */ /* 0x000fe4000800063f */
[----:B0-----:R-:W-:Y:S02]  /*0210*/  ULEA UR8, UR8, UR4, 0x18 ;  /* 0x0000000408087291 */ /* 0x001fe4000f8ec03f */
[----:B------:R-:W-:-:S04]  /*0220*/  UIADD3 UR4, -UR5, 0x100000, URZ ;  /* 0x0010000005047890 */ /* 0x000fc8000fffe13f */
[----:B------:R-:W-:Y:S02]  /*0230*/  USHF.L.U32 UR5, UR4, 0xb, URZ ;  /* 0x0000000b04057899 */ /* 0x000fe4000800063f */
[----:B------:R-:W-:Y:S01]  /*0240*/  USHF.L.U32 UR4, UR4, 0x1, URZ ;  /* 0x0000000104047899 */ /* 0x000fe2000800063f */
[----:B------:R-:W0:Y:S11]  /*0250*/  FENCE.VIEW.ASYNC.S ;  /* 0x00000000000073c6 */ /* 0x000e360000000000 */
[----:B0-----:R0:W1:Y:S01]  /*0260*/  SYNCS.EXCH.64 URZ, [UR8], UR4 ;  /* 0x00000004083f75b2 */ /* 0x0010620008000100 */
[----:B------:R0:W2:Y:S01]  /*0270*/  SYNCS.EXCH.64 URZ, [UR8+0x48], UR6 ;  /* 0x00004806083f75b2 */ /* 0x0000a20008000100 */
[----:B------:R0:W3:Y:S01]  /*0280*/  SYNCS.EXCH.64 URZ, [UR8+0x8], UR4 ;  /* 0x00000804083f75b2 */ /* 0x0000e20008000100 */
[----:B------:R0:W4:Y:S01]  /*0290*/  SYNCS.EXCH.64 URZ, [UR8+0x50], UR6 ;  /* 0x00005006083f75b2 */ /* 0x0001220008000100 */
[----:B------:R0:W0:Y:S01]  /*02a0*/  SYNCS.EXCH.64 URZ, [UR8+0x10], UR4 ;  /* 0x00001004083f75b2 */ /* 0x0000220008000100 */
        /* <DEDUP_REMOVED lines=13> */
[----:B------:R-:W-:Y:S01]  /*0380*/  NOP ;  /* 0x0000000000007918 */ /* 0x000fe20000000000 */
.L_x_3:
[----:B0-----:R-:W-:Y:S05]  /*0390*/  BSYNC B0 ;  /* 0x0000000000007941 */ /* 0x001fea0003800000 */
.L_x_2:
[----:B------:R-:W0:Y:S01]  /*03a0*/  SHFL.IDX PT, R6, R0, RZ, 0x1f ;  /* 0x00001fff00067589 */ /* 0x000e2200000e0000 */
[----:B------:R-:W-:Y:S01]  /*03b0*/  ELECT P0, URZ, PT ;  /* 0x00000000003f782f */ /* 0x000fe20003800000 */
[----:B------:R-:W-:Y:S01]  /*03c0*/  NOP ;  /* 0x0000000000007918 */ /* 0x000fe20000000000 */
[----:B------:R-:W-:Y:S01]  /*03d0*/  ELECT P1, URZ, PT ;  /* 0x00000000003f782f */ /* 0x000fe20003820000 */
[----:B------:R-:W5:Y:S01]  /*03e0*/  SHFL.IDX PT, R3, R0, RZ, 0x1f ;  /* 0x00001fff00037589 */ /* 0x000f6200000e0000 */
[----:B------:R-:W-:Y:S01]  /*03f0*/  UMOV UR4, 0x20 ;  /* 0x0000002000047882 */ /* 0x000fe20000000000 */
[----:B------:R-:W-:Y:S01]  /*0400*/  UMOV UR11, 0x80 ;  /* 0x00000080000b7882 */ /* 0x000fe20000000000 */
[----:B------:R-:W-:Y:S01]  /*0410*/  NOP ;  /* 0x0000000000007918 */ /* 0x000fe20000000000 */
[----:B------:R-:W1:Y:S01]  /*0420*/  SHFL.IDX PT, R5, R5, RZ, 0x1f ;  /* 0x00001fff05057589 */ /* 0x000e6200000e0000 */
[C---:B------:R-:W-:Y:S01]  /*0430*/  VIADD R31, R7.reuse, 0xffffffff ;  /* 0xffffffff071f7836 */ /* 0x040fe20000000000 */
[----:B------:R-:W-:Y:S01]  /*0440*/  ULDC.64 UR36, c[0x0][0x208] ;  /* 0x0000820000247ab9 */ /* 0x000fe20000000a00 */
[----:B------:R-:W-:-:S03]  /*0450*/  ISETP.NE.AND P2, PT, R7, RZ, PT ;  /* 0x000000ff0700720c */ /* 0x000fc60003f45270 */
[----:B------:R-:W-:Y:S02]  /*0460*/  ISETP.GE.U32.AND P3, PT, R31, 0x2, PT ;  /* 0x000000021f00780c */ /* 0x000fe40003f66070 */
[----:B0-----:R-:W-:Y:S02]  /*0470*/  ISETP.NE.OR P0, PT, R6, RZ, !P0 ;  /* 0x000000ff0600720c */ /* 0x001fe40004705670 */
[----:B-----5:R-:W-:Y:S02]  /*0480*/  ISETP.NE.OR P1, PT, R3, RZ, !P1 ;  /* 0x000000ff0300720c */ /* 0x020fe40004f25670 */
[----:B------:R-:W-:Y:S02]  /*0490*/  SHF.R.S32.HI R3, RZ, 0x1f, R2 ;  /* 0x0000001fff037819 */ /* 0x000fe40000011402 */
[----:B-1----:R-:W-:Y:S02]  /*04a0*/  R2UR UR43, R5 ;  /* 0x00000000052b72ca */ /* 0x002fe400000e0000 */
[----:B------:R-:W-:-:S05]  /*04b0*/  LEA.HI R3, R3, R2, RZ, 0x2 ;  /* 0x0000000203037211 */ /* 0x000fca00078f10ff */
[----:B------:R-:W-:Y:S01]  /*04c0*/  VOTEU.ALL UP0, P0 ;  /* 0x00000000003f7886 */ /* 0x000fe20000000000 */
[----:B------:R-:W-:Y:S01]  /*04d0*/  LOP3.LUT R3, R3, 0xfffffffc, RZ, 0xc0, !PT ;  /* 0xfffffffc03037812 */ /* 0x000fe200078ec0ff */
[----:B------:R-:W-:-:S03]  /*04e0*/  VOTEU.ALL UP1, P1 ;  /* 0x00000000003f7886 */ /* 0x000fc60000820000 */
[----:B------:R-:W0:Y:S01]  /*04f0*/  @!UP0 S2UR UR7, SR_CgaCtaId ;  /* 0x00000000000789c3 */ /* 0x000e220000008800 */
[----:B------:R-:W-:Y:S01]  /*0500*/  @!UP0 UMOV UR6, 0x400 ;  /* 0x0000040000068882 */ /* 0x000fe20000000000 */
[----:B------:R-:W-:-:S04]  /*0510*/  @!UP0 UIADD3 UR4, -UR4, 0x100000, URZ ;  /* 0x0010000004048890 */ /* 0x000fc8000fffe13f */
[----:B------:R-:W-:Y:S02]  /*0520*/  @!UP0 USHF.L.U32 UR5, UR4, 0xb, URZ ;  /* 0x0000000b04058899 */ /* 0x000fe4000800063f */
[----:B------:R-:W-:Y:S01]  /*0530*/  @!UP0 USHF.L.U32 UR4, UR4, 0x1, URZ ;  /* 0x0000000104048899 */ /* 0x000fe2000800063f */
[----:B------:R-:W-:Y:S01]  /*0540*/  IMAD.IADD R14, R2, 0x1, -R3 ;  /* 0x00000001020e7824 */ /* 0x000fe200078e0a03 */
[----:B------:R-:W-:Y:S01]  /*0550*/  @!UP1 UMOV UR9, 0x400 ;  /* 0x0000040000099882 */ /* 0x000fe20000000000 */
[----:B------:R-:W-:Y:S01]  /*0560*/  VOTEU.ALL UP2, P1 ;  /* 0x00000000003f7886 */ /* 0x000fe20000840000 */
[----:B------:R-:W-:Y:S01]  /*0570*/  VOTEU.ALL UP3, P1 ;  /* 0x00000000003f7886 */ /* 0x000fe20000860000 */
[----:B------:R-:W-:Y:S01]  /*0580*/  VOTEU.ALL UP4, P1 ;  /* 0x00000000003f7886 */ /* 0x000fe20000880000 */
[----:B------:R-:W1:Y:S01]  /*0590*/  @!UP1 S2UR UR10, SR_CgaCtaId ;  /* 0x00000000000a99c3 */ /* 0x000e620000008800 */
[----:B------:R-:W-:Y:S01]  /*05a0*/  VOTEU.ALL UP5, P1 ;  /* 0x00000000003f7886 */ /* 0x000fe200008a0000 */
[----:B------:R-:W-:-:S04]  /*05b0*/  SHF.R.S32.HI R3, RZ, 0x1f, R4 ;  /* 0x0000001fff037819 */ /* 0x000fc80000011404 */
[----:B------:R-:W-:-:S04]  /*05c0*/  LEA.HI R3, R3, R4, RZ, 0x7 ;  /* 0x0000000403037211 */ /* 0x000fc800078f38ff */
[----:B------:R-:W-:-:S05]  /*05d0*/  LOP3.LUT R3, R3, 0xffffff80, RZ, 0xc0, !PT ;  /* 0xffffff8003037812 */ /* 0x000fca00078ec0ff */
[----:B------:R-:W-:Y:S01]  /*05e0*/  IMAD.IADD R5, R4, 0x1, -R3 ;  /* 0x0000000104057824 */ /* 0x000fe200078e0a03 */
[----:B0-----:R-:W-:Y:S02]  /*05f0*/  @!UP0 ULEA UR8, UR7, UR6, 0x18 ;  /* 0x0000000607088291 */ /* 0x001fe4000f8ec03f */
[----:B------:R-:W-:-:S04]  /*0600*/  @!UP1 UIADD3 UR6, -UR11, 0x100000, URZ ;  /* 0x001000000b069890 */ /* 0x000fc8000fffe13f */
[----:B------:R-:W-:Y:S02]  /*0610*/  @!UP1 USHF.L.U32 UR7, UR6, 0xb, URZ ;  /* 0x0000000b06079899 */ /* 0x000fe4000800063f */
[----:B------:R-:W-:Y:S01]  /*0620*/  @!UP1 USHF.L.U32 UR6, UR6, 0x1, URZ ;  /* 0x0000000106069899 */ /* 0x000fe2000800063f */
[----:B------:R-:W-:Y:S01]  /*0630*/  VOTEU.ALL UP0, P0 ;  /* 0x00000000003f7886 */ /* 0x000fe20000000000 */
[----:B-1----:R-:W-:Y:S01]  /*0640*/  @!UP1 ULEA UR9, UR10, UR9, 0x18 ;  /* 0x000000090a099291 */ /* 0x002fe2000f8ec03f */
[----:B------:R-:W-:Y:S02]  /*0650*/  VOTEU.ALL UP1, P0 ;  /* 0x00000000003f7886 */ /* 0x000fe40000020000 */
[----:B------:R-:W-:Y:S01]  /*0660*/  ULDC.64 UR10, c[0x0][0x598] ;  /* 0x00016600000a7ab9 */ /* 0x000fe20000000a00 */
[----:B------:R-:W-:Y:S01]  /*0670*/  ISETP.NE.AND P0, PT, R14, 0x3, PT ;  /* 0x000000030e00780c */ /* 0x000fe20003f05270 */
[----:B------:R-:W0:Y:S02]  /*0680*/  FENCE.VIEW.ASYNC.S ;  /* 0x00000000000073c6 */ /* 0x000e240000000000 */
[----:B0-----:R0:W2:Y:S01]  /*0690*/  @!UP0 SYNCS.EXCH.64 URZ, [UR8+0xc0], UR4 ;  /* 0x0000c004083f85b2 */ /* 0x0010a20008000100 */
[----:B------:R-:W-:-:S02]  /*06a0*/  ISETP.NE.U32.AND P1, PT, RZ, UR10, PT ;  /* 0x0000000aff007c0c */ /* 0x000fc4000bf25070 */
[----:B------:R-:W-:Y:S02]  /*06b0*/  ISETP.EQ.OR P0, PT, R14, RZ, !P0 ;  /* 0x000000ff0e00720c */ /* 0x000fe40004702670 */
[----:B------:R-:W-:Y:S02]  /*06c0*/  ISETP.NE.AND.EX P1, PT, RZ, UR11, PT, P1 ;  /* 0x0000000bff007c0c */ /* 0x000fe4000bf25310 */
[----:B------:R-:W-:-:S04]  /*06d0*/  ISETP.EQ.AND P0, PT, R7, RZ, P0 ;  /* 0x000000ff0700720c */ /* 0x000fc80000702270 */
[----:B------:R-:W-:-:S04]  /*06e0*/  SEL R23, RZ, 0x1, !P0 ;  /* 0x00000001ff177807 */ /* 0x000fc80004000000 */
[----:B------:R-:W-:Y:S01]  /*06f0*/  SEL R23, R23, 0x2, P3 ;  /* 0x0000000217177807 */ /* 0x000fe20001800000 */
[----:B------:R0:W2:Y:S01]  /*0700*/  @!UP1 SYNCS.EXCH.64 URZ, [UR8+0xc8], UR4 ;  /* 0x0000c804083f95b2 */ /* 0x0000a20008000100 */
[----:B------:R-:W-:Y:S01]  /*0710*/  NOP ;  /* 0x0000000000007918 */ /* 0x000fe20000000000 */
[----:B------:R0:W2:Y:S01]  /*0720*/  @!UP2 SYNCS.EXCH.64 URZ, [UR9+0xa0], UR6 ;  /* 0x0000a006093fa5b2 */ /* 0x0000a20008000100 */
[----:B------:R0:W2:Y:S01]  /*0730*/  @!UP3 SYNCS.EXCH.64 URZ, [UR9+0xa8], UR6 ;  /* 0x0000a806093fb5b2 */ /* 0x0000a20008000100 */
[----:B------:R0:W2:Y:S01]  /*0740*/  @!UP4 SYNCS.EXCH.64 URZ, [UR9+0xb0], UR6 ;  /* 0x0000b006093fc5b2 */ /* 0x0000a20008000100 */
[----:B------:R0:W2:Y:S01]  /*0750*/  @!UP5 SYNCS.EXCH.64 URZ, [UR9+0xb8], UR6 ;  /* 0x0000b806093fd5b2 */ /* 0x0000a20008000100 */
[----:B------:R-:W-:Y:S01]  /*0760*/  NOP ;  /* 0x0000000000007918 */ /* 0x000fe20000000000 */
[----:B--234-:R-:W-:Y:S06]  /*0770*/  BAR.SYNC.DEFER_BLOCKING 0x0 ;  /* 0x0000000000007b1d */ /* 0x01cfec0000010000 */
[----:B0-----:R-:W-:Y:S05]  /*0780*/  @!P1 BRA `(.L_x_4) ;  /* 0x00000000001c9947 */ /* 0x001fea0003800000 */
[----:B------:R-:W0:Y:S02]  /*0790*/  LDC.64 R2, c[0x0][0x598] ;  /* 0x00016600ff027b82 */ /* 0x000e240000000a00 */
[----:B0-----:R-:W2:Y:S02]  /*07a0*/  LDG.E.64 R2, desc[UR36][R2.64] ;  /* 0x0000002402027981 */ /* 0x001ea4000c1e1b00 */
[----:B--2---:R-:W-:-:S04]  /*07b0*/  ISETP.NE.U32.AND P0, PT, R2, RZ, PT ;  /* 0x000000ff0200720c */ /* 0x004fc80003f05070 */
[----:B------:R-:W-:-:S13]  /*07c0*/  ISETP.NE.AND.EX P0, PT, R3, RZ, PT, P0 ;  /* 0x000000ff0300720c */ /* 0x000fda0003f05300 */
[----:B------:R-:W-:Y:S05]  /*07d0*/  @!P0 BRA `(.L_x_4) ;  /* 0x0000000000088947 */ /* 0x000fea0003800000 */
[----:B------:R1:W5:Y:S01]  /*07e0*/  LD.E R88, desc[UR36][R2.64] ;  /* 0x0000002402587980 */ /* 0x000362000c101900 */
[----:B------:R-:W-:Y:S05]  /*07f0*/  BRA `(.L_x_5) ;  /* 0x0000000000247947 */ /* 0x000fea0003800000 */
.L_x_4:
[----:B------:R-:W-:Y:S02]  /*0800*/  ULDC.64 UR4, c[0x0][0x588] ;  /* 0x0001620000047ab9 */ /* 0x000fe40000000a00 */
[----:B------:R-:W-:-:S04]  /*0810*/  ISETP.NE.U32.AND P0, PT, RZ, UR4, PT ;  /* 0x00000004ff007c0c */ /* 0x000fc8000bf05070 */
[----:B------:R-:W-:-:S13]  /*0820*/  ISETP.NE.AND.EX P0, PT, RZ, UR5, PT, P0 ;  /* 0x00000005ff007c0c */ /* 0x000fda000bf05300 */
[----:B------:R-:W-:Y:S05]  /*0830*/  @!P0 BRA `(.L_x_6) ;  /* 0x00000000000c8947 */ /* 0x000fea0003800000 */
[----:B------:R-:W0:Y:S02]  /*0840*/  LDC.64 R88, c[0x0][0x588] ;  /* 0x00016200ff587b82 */ /* 0x000e240000000a00 */
[----:B0-----:R0:W5:Y:S01]  /*0850*/  LDG.E R88, desc[UR36][R88.64] ;  /* 0x0000002458587981 */ /* 0x001162000c1e1900 */
[----:B------:R-:W-:Y:S05]  /*0860*/  BRA `(.L_x_5) ;  /* 0x0000000000087947 */ /* 0x000fea0003800000 */
.L_x_6:
[----:B------:R-:W-:Y:S02]  /*0870*/  ULDC UR4, c[0x0][0x580] ;  /* 0x0001600000047ab9 */ /* 0x000fe40000000800 */
[----:B------:R-:W-:-:S07]  /*0880*/  IMAD.U32 R88, RZ, RZ, UR4 ;  /* 0x00000004ff587e24 */ /* 0x000fce000f8e00ff */
.L_x_5:
[----:B------:R-:W-:Y:S02]  /*0890*/  ULDC.64 UR4, c[0x0][0x5a0] ;  /* 0x0001680000047ab9 */ /* 0x000fe40000000a00 */
[----:B------:R-:W-:-:S04]  /*08a0*/  ISETP.NE.U32.AND P0, PT, RZ, UR4, PT ;  /* 0x00000004ff007c0c */ /* 0x000fc8000bf05070 */
[----:B------:R-:W-:-:S13]  /*08b0*/  ISETP.NE.AND.EX P0, PT, RZ, UR5, PT, P0 ;  /* 0x00000005ff007c0c */ /* 0x000fda000bf05300 */
[----:B------:R-:W-:Y:S05]  /*08c0*/  @!P0 BRA `(.L_x_7) ;  /* 0x00000000001c8947 */ /* 0x000fea0003800000 */
[----:B-1----:R-:W1:Y:S02]  /*08d0*/  LDC.64 R2, c[0x0][0x5a0] ;  /* 0x00016800ff027b82 */ /* 0x002e640000000a00 */
[----:B-1----:R-:W2:Y:S02]  /*08e0*/  LDG.E.64 R2, desc[UR36][R2.64] ;  /* 0x0000002402027981 */ /* 0x002ea4000c1e1b00 */
[----:B--2---:R-:W-:-:S04]  /*08f0*/  ISETP.NE.U32.AND P0, PT, R2, RZ, PT ;  /* 0x000000ff0200720c */ /* 0x004fc80003f05070 */
[----:B------:R-:W-:-:S13]  /*0900*/  ISETP.NE.AND.EX P0, PT, R3, RZ, PT, P0 ;  /* 0x000000ff0300720c */ /* 0x000fda0003f05300 */
[----:B------:R-:W-:Y:S05]  /*0910*/  @!P0 BRA `(.L_x_7) ;  /* 0x0000000000088947 */ /* 0x000fea0003800000 */
[----:B0-----:R2:W5:Y:S01]  /*0920*/  LD.E R89, desc[UR36][R2.64] ;  /* 0x0000002402597980 */ /* 0x001562000c101900 */
[----:B------:R-:W-:Y:S05]  /*0930*/  BRA `(.L_x_8) ;  /* 0x0000000000247947 */ /* 0x000fea0003800000 */
.L_x_7:
[----:B------:R-:W-:Y:S02]  /*0940*/  ULDC.64 UR4, c[0x0][0x590] ;  /* 0x0001640000047ab9 */ /* 0x000fe40000000a00 */
[----:B------:R-:W-:-:S04]  /*0950*/  ISETP.NE.U32.AND P0, PT, RZ, UR4, PT ;  /* 0x00000004ff007c0c */ /* 0x000fc8000bf05070 */
[----:B------:R-:W-:-:S13]  /*0960*/  ISETP.NE.AND.EX P0, PT, RZ, UR5, PT, P0 ;  /* 0x00000005ff007c0c */ /* 0x000fda000bf05300 */
[----:B------:R-:W-:Y:S05]  /*0970*/  @!P0 BRA `(.L_x_9) ;  /* 0x00000000000c8947 */ /* 0x000fea0003800000 */
[----:B-1----:R-:W0:Y:S02]  /*0980*/  LDC.64 R2, c[0x0][0x590] ;  /* 0x00016400ff027b82 */ /* 0x002e240000000a00 */
[----:B0-----:R0:W5:Y:S01]  /*0990*/  LDG.E R89, desc[UR36][R2.64] ;  /* 0x0000002402597981 */ /* 0x001162000c1e1900 */
[----:B------:R-:W-:Y:S05]  /*09a0*/  BRA `(.L_x_8) ;  /* 0x0000000000087947 */ /* 0x000fea0003800000 */
.L_x_9:
[----:B------:R-:W-:Y:S02]  /*09b0*/  ULDC UR4, c[0x0][0x584] ;  /* 0x0001610000047ab9 */ /* 0x000fe40000000800 */
[----:B0-----:R-:W-:-:S07]  /*09c0*/  IMAD.U32 R89, RZ, RZ, UR4 ;  /* 0x00000004ff597e24 */ /* 0x001fce000f8e00ff */
.L_x_8:
[----:B012---:R-:W0:Y:S01]  /*09d0*/  LDC R2, c[0x0][0x65c] ;  /* 0x00019700ff027b82 */ /* 0x007e220000000800 */
[----:B------:R-:W1:Y:S01]  /*09e0*/  S2R R15, SR_CTAID.Y ;  /* 0x00000000000f7919 */ /* 0x000e620000002600 */
[----:B------:R-:W-:Y:S01]  /*09f0*/  ULDC UR6, c[0x0][0x28c] ;  /* 0x0000a30000067ab9 */ /* 0x000fe20000000800 */
[----:B------:R-:W-:Y:S01]  /*0a00*/  ISETP.NE.AND P0, PT, R7, 0x2, PT ;  /* 0x000000020700780c */ /* 0x000fe20003f05270 */
[----:B------:R-:W-:Y:S01]  /*0a10*/  UIADD3 UR6, UR6, 0x3f, URZ ;  /* 0x0000003f06067890 */ /* 0x000fe2000fffe03f */
[----:B------:R-:W2:Y:S01]  /*0a20*/  S2R R6, SR_CTAID.X ;  /* 0x0000000000067919 */ /* 0x000ea20000002500 */
[----:B------:R-:W-:Y:S01]  /*0a30*/  UMOV UR38, URZ ;  /* 0x0000003f00267c82 */ /* 0x000fe20008000000 */
[----:B------:R-:W-:Y:S01]  /*0a40*/  UMOV UR39, URZ ;  /* 0x0000003f00277c82 */ /* 0x000fe20008000000 */
[----:B------:R-:W-:Y:S01]  /*0a50*/  USHF.R.S32.HI UR7, URZ, 0x1f, UR6 ;  /* 0x0000001f3f077899 */ /* 0x000fe20008011406 */
[----:B------:R-:W-:-:S03]  /*0a60*/  ULDC.64 UR8, c[0x0][0x650] ;  /* 0x0001940000087ab9 */ /* 0x000fc60000000a00 */
[----:B------:R-:W-:-:S04]  /*0a70*/  ULEA.HI UR7, UR7, UR6, URZ, 0x6 ;  /* 0x0000000607077291 */ /* 0x000fc8000f8f303f */
[----:B------:R-:W-:Y:S01]  /*0a80*/  USHF.R.S32.HI UR40, URZ, 0x6, UR7 ;  /* 0x000000063f287899 */ /* 0x000fe20008011407 */
[----:B0-----:R-:W-:-:S13]  /*0a90*/  ISETP.NE.AND P1, PT, R2, 0x1, PT ;  /* 0x000000010200780c */ /* 0x001fda0003f25270 */
[----:B------:R-:W2:Y:S01]  /*0aa0*/  @P1 LDC R17, c[0x0][0x10] ;  /* 0x00000400ff111b82 */ /* 0x000ea20000000800 */
[----:B-1----:R-:W-:Y:S02]  /*0ab0*/  @P1 IMAD.MOV.U32 R8, RZ, RZ, R15 ;  /* 0x000000ffff081224 */ /* 0x002fe400078e000f */
[----:B------:R-:W-:Y:S02]  /*0ac0*/  @P1 IMAD.MOV.U32 R9, RZ, RZ, RZ ;  /* 0x000000ffff091224 */ /* 0x000fe400078e00ff */
[----:B------:R-:W-:-:S03]  /*0ad0*/  @P1 IMAD.MOV.U32 R7, RZ, RZ, RZ ;  /* 0x000000ffff071224 */ /* 0x000fc600078e00ff */
[----:B------:R-:W0:Y:S01]  /*0ae0*/  @!P1 LDC R3, c[0x0][0xc] ;  /* 0x00000300ff039b82 */ /* 0x000e220000000800 */
[----:B------:R-:W-:Y:S01]  /*0af0*/  ULDC UR4, c[0x0][0xc] ;  /* 0x0000030000047ab9 */ /* 0x000fe20000000800 */
[----:B------:R-:W-:Y:S02]  /*0b00*/  ULDC UR5, c[0x0][0x10] ;  /* 0x0000040000057ab9 */ /* 0x000fe40000000800 */
[----:B------:R-:W-:-:S04]  /*0b10*/  UIMAD.WIDE.U32 UR4, UR4, UR5, URZ ;  /* 0x00000005040472a5 */ /* 0x000fc8000f8e003f */
[----:B------:R-:W1:Y:S01]  /*0b20*/  LDC R0, c[0x0][0x14] ;  /* 0x00000500ff007b82 */ /* 0x000e620000000800 */
[----:B--2---:R-:W-:-:S04]  /*0b30*/  @P1 IMAD.WIDE.U32 R16, R6, R17, R8 ;  /* 0x0000001106101225 */ /* 0x004fc800078e0008 */
[----:B------:R-:W-:Y:S02]  /*0b40*/  @P1 IMAD.IADD R17, R17, 0x1, R7 ;  /* 0x0000000111111824 */ /* 0x000fe400078e0207 */
[----:B------:R-:W-:Y:S02]  /*0b50*/  IMAD.MOV.U32 R7, RZ, RZ, RZ ;  /* 0x000000ffff077224 */ /* 0x000fe400078e00ff */
[----:B0-----:R-:W-:-:S04]  /*0b60*/  @!P1 IMAD.WIDE.U32 R8, R3, R15, R6 ;  /* 0x0000000f03089225 */ /* 0x001fc800078e0006 */
[----:B------:R-:W-:Y:S02]  /*0b70*/  @!P1 IMAD.MOV.U32 R16, RZ, RZ, R8 ;  /* 0x000000ffff109224 */ /* 0x000fe400078e0008 */
[----:B-1----:R-:W-:-:S04]  /*0b80*/  IMAD.WIDE.U32 R10, R0, UR4, RZ ;  /* 0x00000004000a7c25 */ /* 0x002fc8000f8e00ff */
[----:B------:R-:W-:Y:S01]  /*0b90*/  IMAD R3, R0, UR5, RZ ;  /* 0x0000000500037c24 */ /* 0x000fe2000f8e02ff */
[----:B------:R0:W-:Y:S01]  /*0ba0*/  STL.64 [R1], R10 ;  /* 0x0000000a01007387 */ /* 0x0001e20000100a00 */
[----:B------:R-:W-:Y:S02]  /*0bb0*/  @!P1 IMAD.MOV.U32 R17, RZ, RZ, R9 ;  /* 0x000000ffff119224 */ /* 0x000fe400078e0009 */
[----:B------:R-:W-:Y:S01]  /*0bc0*/  IMAD.IADD R0, R11, 0x1, R3 ;  /* 0x000000010b007824 */ /* 0x000fe200078e0203 */
[----:B------:R-:W-:Y:S06]  /*0bd0*/  @P0 BRA `(.L_x_10) ;  /* 0x0000000000200947 */ /* 0x000fec0003800000 */
[----:B------:R-:W-:Y:S01]  /*0be0*/  UISETP.GE.U32.AND UP0, UPT, UR40, 0x9, UPT ;  /* 0x000000092800788c */ /* 0x000fe2000bf06070 */
[----:B------:R-:W-:Y:S01]  /*0bf0*/  IADD3 R16, P0, R16, R10, RZ ;  /* 0x0000000a10107210 */ /* 0x000fe20007f1e0ff */
[----:B------:R-:W-:Y:S01]  /*0c00*/  UIMAD.WIDE.U32 UR4, UR40, 0x38e38e39, URZ ;  /* 0x38e38e39280478a5 */ /* 0x000fe2000f8e003f */
[----:B------:R-:W-:-:S03]  /*0c10*/  UMOV UR39, URZ ;  /* 0x0000003f00277c82 */ /* 0x000fc60008000000 */
[----:B------:R-:W-:Y:S01]  /*0c20*/  USHF.R.U32.HI UR4, URZ, 0x1, UR5 ;  /* 0x000000013f047899 */ /* 0x000fe20008011605 */
[----:B------:R-:W-:-:S03]  /*0c30*/  IMAD.X R17, R0, 0x1, R17, P0 ;  /* 0x0000000100117824 */ /* 0x000fc600000e0611 */
[----:B------:R-:W-:Y:S02]  /*0c40*/  UIMAD UR38, UR4, -0x9, UR40 ;  /* 0xfffffff7042678a4 */ /* 0x000fe4000f8e0228 */
[----:B------:R-:W-:-:S12]  /*0c50*/  @UP0 ULOP3.LUT UR39, UR4, 0x1, URZ, 0xc0, !UPT ;  /* 0x0000000104270892 */ /* 0x000fd8000f8ec03f */
.L_x_10:
[----:B------:R-:W-:Y:S01]  /*0c60*/  ISETP.GE.U32.AND P0, PT, R16, UR8, PT ;  /* 0x0000000810007c0c */ /* 0x000fe2000bf06070 */
[----:B------:R-:W-:Y:S01]  /*0c70*/  IMAD.MOV.U32 R22, RZ, RZ, -0x1 ;  /* 0xffffffffff167424 */ /* 0x000fe200078e00ff */
[----:B------:R-:W-:Y:S01]  /*0c80*/  PRMT R3, RZ, 0x7610, R3 ;  /* 0x00007610ff037816 */ /* 0x000fe20000000003 */
[----:B------:R-:W-:Y:S01]  /*0c90*/  IMAD.MOV.U32 R18, RZ, RZ, -0x1 ;  /* 0xffffffffff127424 */ /* 0x000fe200078e00ff */
[----:B------:R-:W-:Y:S01]  /*0ca0*/  ISETP.GE.U32.AND.EX P0, PT, R17, UR9, PT, P0 ;  /* 0x0000000911007c0c */ /* 0x000fe2000bf06100 */
[----:B------:R-:W-:-:S12]  /*0cb0*/  IMAD.MOV.U32 R19, RZ, RZ, -0x1 ;  /* 0xffffffffff137424 */ /* 0x000fd800078e00ff */
[----:B------:R-:W-:Y:S05]  /*0cc0*/  @P0 BRA `(.L_x_11) ;  /* 0x0000000400580947 */ /* 0x000fea0003800000 */
[----:B------:R-:W1:Y:S01]  /*0cd0*/  LDC.64 R20, c[0x0][0x628] ;  /* 0x00018a00ff147b82 */ /* 0x000e620000000a00 */
[----:B------:R-:W-:Y:S02]  /*0ce0*/  IMAD.MOV.U32 R8, RZ, RZ, R16 ;  /* 0x000000ffff087224 */ /* 0x000fe400078e0010 */
[----:B------:R-:W-:-:S05]  /*0cf0*/  IMAD.MOV.U32 R9, RZ, RZ, R17 ;  /* 0x000000ffff097224 */ /* 0x000fca00078e0011 */
[----:B------:R-:W2:Y:S08]  /*0d00*/  LDC R18, c[0x0][0x630] ;  /* 0x00018c00ff127b82 */ /* 0x000eb00000000800 */
[----:B------:R-:W3:Y:S01]  /*0d10*/  LDC.64 R24, c[0x0][0x620] ;  /* 0x00018800ff187b82 */ /* 0x000ee20000000a00 */
[----:B-1----:R-:W-:-:S04]  /*0d20*/  ISETP.NE.U32.AND P0, PT, R20, RZ, PT ;  /* 0x000000ff1400720c */ /* 0x002fc80003f05070 */
[----:B------:R-:W-:-:S13]  /*0d30*/  ISETP.NE.AND.EX P0, PT, R21, RZ, PT, P0 ;  /* 0x000000ff1500720c */ /* 0x000fda0003f05300 */
[----:B--23--:R-:W-:Y:S05]  /*0d40*/  @!P0 BRA `(.L_x_12) ;  /* 0x0000000000288947 */ /* 0x00cfea0003800000 */
[----:B------:R-:W1:Y:S02]  /*0d50*/  LDC R3, c[0x0][0x634] ;  /* 0x00018d00ff037b82 */ /* 0x000e640000000800 */
[----:B-1----:R-:W-:-:S05]  /*0d60*/  IADD3 R3, P0, R16, R3, RZ ;  /* 0x0000000310037210 */ /* 0x002fca0007f1e0ff */
[----:B------:R-:W-:-:S04]  /*0d70*/  IMAD.X R19, RZ, RZ, R17, P0 ;  /* 0x000000ffff137224 */ /* 0x000fc800000e0611 */
[----:B------:R-:W-:-:S04]  /*0d80*/  IMAD.WIDE.U32 R8, R19, R20, RZ ;  /* 0x0000001413087225 */ /* 0x000fc800078e00ff */
[----:B0-----:R-:W-:-:S04]  /*0d90*/  IMAD.WIDE.U32 R10, P0, R3, R21, R8 ;  /* 0x00000015030a7225 */ /* 0x001fc80007800008 */
[----:B------:R-:W-:-:S04]  /*0da0*/  IMAD.WIDE.U32 R8, R3, R20, RZ ;  /* 0x0000001403087225 */ /* 0x000fc800078e00ff */
[----:B------:R-:W-:Y:S01]  /*0db0*/  IMAD.X R13, RZ, RZ, RZ, P0 ;  /* 0x000000ffff0d7224 */ /* 0x000fe200000e06ff */
[----:B------:R-:W-:Y:S01]  /*0dc0*/  IADD3 RZ, P0, R9, R10, RZ ;  /* 0x0000000a09ff7210 */ /* 0x000fe20007f1e0ff */
[----:B------:R-:W-:-:S04]  /*0dd0*/  IMAD.MOV.U32 R12, RZ, RZ, R11 ;  /* 0x000000ffff0c7224 */ /* 0x000fc800078e000b */
[----:B------:R-:W-:-:S08]  /*0de0*/  IMAD.WIDE.U32.X R8, R19, R21, R12, P0 ;  /* 0x0000001513087225 */ /* 0x000fd000000e040c */
.L_x_12:
[-CC-:B------:R-:W-:Y:S01]  /*0df0*/  SHF.R.U64 R30, R8, R18.reuse, R9.reuse ;  /* 0x00000012081e7219 */ /* 0x180fe20000001209 */
[----:B------:R-:W1:Y:S01]  /*0e00*/  LDC R12, c[0x0][0x618] ;  /* 0x00018600ff0c7b82 */ /* 0x000e620000000800 */
[----:B------:R-:W-:Y:S01]  /*0e10*/  SHF.R.U32.HI R7, RZ, R18, R9 ;  /* 0x00000012ff077219 */ /* 0x000fe20000011609 */
[----:B------:R-:W-:Y:S01]  /*0e20*/  ULDC UR4, c[0x0][0x150] ;  /* 0x0000540000047ab9 */ /* 0x000fe20000000800 */
[----:B0-----:R-:W-:Y:S02]  /*0e30*/  IADD3 R11, P0, RZ, -R30, RZ ;  /* 0x8000001eff0b7210 */ /* 0x001fe40007f1e0ff */
[----:B------:R-:W-:-:S03]  /*0e40*/  I2FP.F32.U32 R3, R6 ;  /* 0x0000000600037245 */ /* 0x000fc60000201000 */
[----:B------:R-:W0:Y:S01]  /*0e50*/  LDC.64 R26, c[0x0][0x640] ;  /* 0x00019000ff1a7b82 */ /* 0x000e220000000a00 */
[----:B------:R-:W-:Y:S02]  /*0e60*/  IMAD.X R13, RZ, RZ, ~R7, P0 ;  /* 0x000000ffff0d7224 */ /* 0x000fe400000e0e07 */
[----:B------:R-:W-:Y:S01]  /*0e70*/  FMUL R3, R3, UR4 ;  /* 0x0000000403037c20 */ /* 0x000fe20008400000 */
[----:B------:R-:W-:Y:S01]  /*0e80*/  IMAD.WIDE.U32 R8, R11, R24, R16 ;  /* 0x000000180b087225 */ /* 0x000fe200078e0010 */
[----:B------:R-:W-:-:S03]  /*0e90*/  ULDC UR4, c[0x0][0x154] ;  /* 0x0000550000047ab9 */ /* 0x000fc60000000800 */
[----:B------:R-:W-:Y:S01]  /*0ea0*/  IMAD R10, R13, R24, RZ ;  /* 0x000000180d0a7224 */ /* 0x000fe200078e02ff */
[----:B------:R-:W2:Y:S01]  /*0eb0*/  LDC R7, c[0x0][0x144] ;  /* 0x00005100ff077b82 */ /* 0x000ea20000000800 */
[----:B------:R-:W3:Y:S02]  /*0ec0*/  F2I.U32.TRUNC.NTZ R3, R3 ;  /* 0x0000000300037305 */ /* 0x000ee4000020f000 */
[----:B------:R-:W-:-:S04]  /*0ed0*/  IMAD R11, R11, R25, R10 ;  /* 0x000000190b0b7224 */ /* 0x000fc800078e020a */
[----:B------:R-:W-:Y:S01]  /*0ee0*/  IMAD.IADD R9, R9, 0x1, R11 ;  /* 0x0000000109097824 */ /* 0x000fe200078e020b */
[----:B------:R-:W4:Y:S01]  /*0ef0*/  LDC R18, c[0x0][0x608] ;  /* 0x00018200ff127b82 */ /* 0x000f220000000800 */
[----:B------:R-:W-:-:S03]  /*0f00*/  IMAD.MOV.U32 R11, RZ, RZ, -0x1 ;  /* 0xffffffffff0b7424 */ /* 0x000fc600078e00ff */
[-C--:B-1----:R-:W-:Y:S02]  /*0f10*/  SHF.R.U64 R22, R8, R12.reuse, R9 ;  /* 0x0000000c08167219 */ /* 0x082fe40000001209 */
[----:B------:R-:W-:Y:S02]  /*0f20*/  I2FP.F32.U32 R8, R15 ;  /* 0x0000000f00087245 */ /* 0x000fe40000201000 */
[----:B------:R-:W1:Y:S01]  /*0f30*/  LDC R24, c[0x0][0x658] ;  /* 0x00019600ff187b82 */ /* 0x000e620000000800 */
[----:B0-----:R-:W-:Y:S01]  /*0f40*/  ISETP.NE.U32.AND P0, PT, R26, RZ, PT ;  /* 0x000000ff1a00720c */ /* 0x001fe20003f05070 */
[----:B---3--:R-:W-:Y:S01]  /*0f50*/  IMAD.MOV R10, RZ, RZ, -R3 ;  /* 0x000000ffff0a7224 */ /* 0x008fe200078e0a03 */
[----:B------:R-:W-:Y:S01]  /*0f60*/  SHF.R.U32.HI R9, RZ, R12, R9 ;  /* 0x0000000cff097219 */ /* 0x000fe20000011609 */
[----:B------:R-:W-:Y:S01]  /*0f70*/  FMUL R8, R8, UR4 ;  /* 0x0000000408087c20 */ /* 0x000fe20008400000 */
[----:B------:R-:W-:-:S03]  /*0f80*/  ISETP.NE.AND.EX P0, PT, R27, RZ, PT, P0 ;  /* 0x000000ff1b00720c */ /* 0x000fc60003f05300 */
[----:B------:R-:W0:Y:S01]  /*0f90*/  LDC R20, c[0x0][0x148] ;  /* 0x00005200ff147b82 */ /* 0x000e220000000800 */
[----:B--2---:R-:W-:-:S07]  /*0fa0*/  IMAD R3, R7, R10, R6 ;  /* 0x0000000a07037224 */ /* 0x004fce00078e0206 */
[----:B------:R-:W2:Y:S01]  /*0fb0*/  LDC R21, c[0x0][0x600] ;  /* 0x00018000ff157b82 */ /* 0x000ea20000000800 */
[-CC-:B----4-:R-:W-:Y:S02]  /*0fc0*/  SHF.R.U64 R32, R22, R18.reuse, R9.reuse ;  /* 0x0000001216207219 */ /* 0x190fe40000001209 */
[----:B------:R-:W-:Y:S01]  /*0fd0*/  SHF.R.U32.HI R7, RZ, R18, R9 ;  /* 0x00000012ff077219 */ /* 0x000fe20000011609 */
[----:B------:R-:W-:Y:S01]  /*0fe0*/  IMAD.MOV.U32 R9, RZ, RZ, 0x1 ;  /* 0x00000001ff097424 */ /* 0x000fe200078e00ff */
[----:B------:R3:W4:Y:S03]  /*0ff0*/  F2I.U32.TRUNC.NTZ R18, R8 ;  /* 0x0000000800127305 */ /* 0x000726000020f000 */
[----:B------:R-:W0:Y:S01]  /*1000*/  LDC R25, c[0x0][0x648] ;  /* 0x00019200ff197b82 */ /* 0x000e220000000800 */
[-C--:B-1----:R-:W-:Y:S02]  /*1010*/  SHF.L.U32 R6, R11, R24.reuse, RZ ;  /* 0x000000180b067219 */ /* 0x082fe400000006ff */
[----:B------:R-:W-:-:S02]  /*1020*/  SHF.R.U64 R34, R32, R24, R7 ;  /* 0x0000001820227219 */ /* 0x000fc40000001207 */
[----:B------:R-:W-:Y:S02]  /*1030*/  LOP3.LUT R13, RZ, R6, RZ, 0x33, !PT ;  /* 0x00000006ff0d7212 */ /* 0x000fe400078e33ff */
[-C--:B------:R-:W-:Y:S01]  /*1040*/  SHF.R.U32.HI R7, RZ, R24.reuse, R7 ;  /* 0x00000018ff077219 */ /* 0x080fe20000011607 */
[----:B------:R-:W1:Y:S01]  /*1050*/  LDC R29, c[0x0][0x638] ;  /* 0x00018e00ff1d7b82 */ /* 0x000e620000000800 */
[----:B------:R-:W-:Y:S01]  /*1060*/  SHF.L.U32 R12, R9, R24, RZ ;  /* 0x00000018090c7219 */ /* 0x000fe200000006ff */
[----:B------:R-:W-:-:S06]  /*1070*/  IMAD.MOV.U32 R6, RZ, RZ, R34 ;  /* 0x000000ffff067224 */ /* 0x000fcc00078e0022 */
[----:B------:R-:W0:Y:S01]  /*1080*/  LDC R28, c[0x0][0x610] ;  /* 0x00018400ff1c7b82 */ /* 0x000e220000000800 */
[----:B---34-:R-:W-:Y:S05]  /*1090*/  @!P0 BRA `(.L_x_13) ;  /* 0x0000000000288947 */ /* 0x018fea0003800000 */
[----:B------:R-:W3:Y:S02]  /*10a0*/  LDC R11, c[0x0][0x64c] ;  /* 0x00019300ff0b7b82 */ /* 0x000ee40000000800 */
[----:B---3--:R-:W-:-:S05]  /*10b0*/  IADD3 R11, P0, R34, R11, RZ ;  /* 0x0000000b220b7210 */ /* 0x008fca0007f1e0ff */
[----:B------:R-:W-:-:S04]  /*10c0*/  IMAD.X R19, RZ, RZ, R7, P0 ;  /* 0x000000ffff137224 */ /* 0x000fc800000e0607 */
[----:B------:R-:W-:-:S04]  /*10d0*/  IMAD.WIDE.U32 R6, R19, R26, RZ ;  /* 0x0000001a13067225 */ /* 0x000fc800078e00ff */
[----:B------:R-:W-:-:S04]  /*10e0*/  IMAD.WIDE.U32 R8, P0, R11, R27, R6 ;  /* 0x0000001b0b087225 */ /* 0x000fc80007800006 */
[----:B------:R-:W-:-:S04]  /*10f0*/  IMAD.WIDE.U32 R6, R11, R26, RZ ;  /* 0x0000001a0b067225 */ /* 0x000fc800078e00ff */
[----:B------:R-:W-:Y:S01]  /*1100*/  IMAD.X R11, RZ, RZ, RZ, P0 ;  /* 0x000000ffff0b7224 */ /* 0x000fe200000e06ff */
[----:B------:R-:W-:Y:S01]  /*1110*/  IADD3 RZ, P0, R7, R8, RZ ;  /* 0x0000000807ff7210 */ /* 0x000fe20007f1e0ff */
[----:B------:R-:W-:-:S04]  /*1120*/  IMAD.MOV.U32 R10, RZ, RZ, R9 ;  /* 0x000000ffff0a7224 */ /* 0x000fc800078e0009 */
[----:B------:R-:W-:-:S08]  /*1130*/  IMAD.WIDE.U32.X R6, R19, R27, R10, P0 ;  /* 0x0000001b13067225 */ /* 0x000fd000000e040a */
.L_x_13:
[----:B0-----:R-:W-:Y:S01]  /*1140*/  SHF.R.U64 R6, R6, R25, R7 ;  /* 0x0000001906067219 */ /* 0x001fe20000001207 */
[----:B--2---:R-:W-:Y:S01]  /*1150*/  VIADD R7, R21, 0xffffffff ;  /* 0xffffffff15077836 */ /* 0x004fe20000000000 */
[----:B------:R-:W-:Y:S01]  /*1160*/  LOP3.LUT R13, R32, R13, RZ, 0xc0, !PT ;  /* 0x0000000d200d7212 */ /* 0x000fe200078ec0ff */
[----:B------:R-:W-:Y:S02]  /*1170*/  IMAD.MOV R18, RZ, RZ, -R18 ;  /* 0x000000ffff127224 */ /* 0x000fe400078e0a12 */
[----:B------:R-:W-:Y:S01]  /*1180*/  IMAD.MOV R8, RZ, RZ, -R6 ;  /* 0x000000ffff087224 */ /* 0x000fe200078e0a06 */
[----:B------:R-:W-:Y:S01]  /*1190*/  LOP3.LUT R7, R22, R7, RZ, 0xc0, !PT ;  /* 0x0000000716077212 */ /* 0x000fe200078ec0ff */
[----:B------:R-:W-:Y:S02]  /*11a0*/  IMAD R12, R12, R6, R13 ;  /* 0x000000060c0c7224 */ /* 0x000fe400078e020d */
[----:B------:R-:W-:Y:S02]  /*11b0*/  @P1 IMAD R3, R20, R18, R15 ;  /* 0x0000001214031224 */ /* 0x000fe400078e020f */
[----:B-1----:R-:W-:-:S02]  /*11c0*/  IMAD R6, R8, R29, R34 ;  /* 0x0000001d08067224 */ /* 0x002fc400078e0222 */
[----:B------:R-:W-:Y:S02]  /*11d0*/  IMAD R22, R12, R28, R3 ;  /* 0x0000001c0c167224 */ /* 0x000fe400078e0203 */
[----:B------:R-:W-:Y:S02]  /*11e0*/  IMAD R7, R6, R21, R7 ;  /* 0x0000001506077224 */ /* 0x000fe400078e0207 */
[----:B------:R-:W-:Y:S02]  /*11f0*/  IMAD.MOV.U32 R3, RZ, RZ, 0x1 ;  /* 0x00000001ff037424 */ /* 0x000fe400078e00ff */
[----:B------:R-:W-:Y:S01]  /*1200*/  IMAD.MOV.U32 R19, RZ, RZ, R30 ;  /* 0x000000ffff137224 */ /* 0x000fe200078e001e */
[----:B------:R-:W-:Y:S02]  /*1210*/  SEL R18, R7, R22, !P1 ;  /* 0x0000001607127207 */ /* 0x000fe40004800000 */
[----:B------:R-:W-:-:S07]  /*1220*/  SEL R22, R22, R7, !P1 ;  /* 0x0000000716167207 */ /* 0x000fce0004800000 */
.L_x_11:
[----:B------:R-:W-:Y:S05]  /*1230*/  @!P2 BRA `(.L_x_14) ;  /* 0x000000540070a947 */ /* 0x000fea0003800000 */
[----:B------:R-:W-:-:S13]  /*1240*/  ISETP.GT.U32.AND P0, PT, R31, 0x1, PT ;  /* 0x000000011f00780c */ /* 0x000fda0003f04070 */
[----:B------:R-:W-:Y:S05]  /*1250*/  @P0 EXIT ;  /* 0x000000000000094d */ /* 0x000fea0003800000 */
.L_x_15:
[----:B------:R-:W-:-:S08]  /*1260*/  NOP ;  /* 0x0000000000007918 */ /* 0x000fd00000000000 */
[----:B------:R-:W1:Y:S02]  /*1270*/  USETMAXREG.TRY_ALLOC.CTAPOOL UP0, 0xe8 ;  /* 0x000000e8000079c8 */ /* 0x000e640008000600 */
[----:B-1----:R-:W-:-:S13]  /*1280*/  PLOP3.LUT P0, PT, PT, PT, UP0, 0x80, 0x0 ;  /* 0x000000000000781c */ /* 0x002fda0003f0f008 */
[----:B------:R-:W-:Y:S05]  /*1290*/  @!P0 BRA `(.L_x_15) ;  /* 0xfffffffc00f08947 */ /* 0x000fea000383ffff */
[----:B------:R-:W-:-:S13]  /*12a0*/  LOP3.LUT P0, RZ, R3, 0xff, RZ, 0xc0, !PT ;  /* 0x000000ff03ff7812 */ /* 0x000fda000780c0ff */
[----:B------:R-:W-:Y:S05]  /*12b0*/  @!P0 EXIT ;  /* 0x000000000000894d */ /* 0x000fea0003800000 */
[----:B------:R-:W2:Y:S01]  /*12c0*/  LDL.64 R8, [R1] ;  /* 0x0000000001087983 */ /* 0x000ea20000100a00 */
[----:B------:R-:W-:Y:S01]  /*12d0*/  SHF.R.S32.HI R4, RZ, 0x1f, R5 ;  /* 0x0000001fff047819 */ /* 0x000fe20000011405 */
[----:B------:R-:W1:Y:S01]  /*12e0*/  S2UR UR4, SR_CgaCtaId ;  /* 0x00000000000479c3 */ /* 0x000e620000008800 */
[----:B------:R-:W-:Y:S01]  /*12f0*/  UISETP.LT.AND UP0, UPT, UR40, 0x1, UPT ;  /* 0x000000012800788c */ /* 0x000fe2000bf01270 */
[----:B------:R-:W-:Y:S01]  /*1300*/  LOP3.LUT R102, R23, 0x1, RZ, 0xfc, !PT ;  /* 0x0000000117667812 */ /* 0x000fe200078efcff */
[----:B------:R-:W-:Y:S01]  /*1310*/  UIADD3 UR5, UR43, -0x1, URZ ;  /* 0xffffffff2b057890 */ /* 0x000fe2000fffe03f */
[CC--:B------:R-:W-:Y:S01]  /*1320*/  LEA.HI R3, R4.reuse, R5.reuse, RZ, 0x2 ;  /* 0x0000000504037211 */ /* 0x0c0fe200078f10ff */
[----:B------:R-:W-:Y:S01]  /*1330*/  USEL UR42, UR40, 0x1, UP0 ;  /* 0x00000001282a7887 */ /* 0x000fe20008000000 */
[----:B------:R-:W-:Y:S01]  /*1340*/  LEA.HI R4, R4, R5, RZ, 0x5 ;  /* 0x0000000504047211 */ /* 0x000fe200078f28ff */
[----:B------:R-:W-:Y:S01]  /*1350*/  UMOV UR41, 0x400 ;  /* 0x0000040000297882 */ /* 0x000fe20000000000 */
[--C-:B------:R-:W-:Y:S01]  /*1360*/  SHF.R.S32.HI R90, RZ, 0x2, R3.reuse ;  /* 0x00000002ff5a7819 */ /* 0x100fe20000011403 */
[----:B------:R-:W3:Y:S01]  /*1370*/  LDC R96, c[0x0][0x658] ;  /* 0x00019600ff607b82 */ /* 0x000ee20000000800 */
[----:B------:R-:W-:Y:S01]  /*1380*/  SHF.R.S32.HI R7, RZ, 0x1f, R3 ;  /* 0x0000001fff077819 */ /* 0x000fe20000011403 */
[----:B------:R-:W-:Y:S01]  /*1390*/  UISETP.NE.AND UP0, UPT, UR5, URZ, UPT ;  /* 0x0000003f0500728c */ /* 0x000fe2000bf05270 */
[----:B------:R-:W-:Y:S01]  /*13a0*/  LOP3.LUT R6, R3, 0xfffffffc, RZ, 0xc0, !PT ;  /* 0xfffffffc03067812 */ /* 0x000fe200078ec0ff */
[----:B------:R-:W-:Y:S01]  /*13b0*/  ULDC UR6, c[0x0][0x284] ;  /* 0x0000a10000067ab9 */ /* 0x000fe20000000800 */
[----:B------:R-:W-:Y:S01]  /*13c0*/  LEA.HI R7, R7, R90, RZ, 0x3 ;  /* 0x0000005a07077211 */ /* 0x000fe200078f18ff */
[----:B------:R-:W-:Y:S01]  /*13d0*/  USHF.L.U32 UR45, UR40, 0x1, URZ ;  /* 0x00000001282d7899 */ /* 0x000fe2000800063f */
[----:B------:R-:W-:Y:S01]  /*13e0*/  SHF.R.S32.HI R3, RZ, 0x5, R4 ;  /* 0x00000005ff037819 */ /* 0x000fe20000011404 */
[----:B------:R-:W4:Y:S01]  /*13f0*/  LDC.64 R94, c[0x0][0x5c8] ;  /* 0x00017200ff5e7b82 */ /* 0x000f220000000a00 */
[----:B------:R-:W-:Y:S01]  /*1400*/  LOP3.LUT R7, R7, 0xfffffff8, RZ, 0xc0, !PT ;  /* 0xfffffff807077812 */ /* 0x000fe200078ec0ff */
[----:B------:R-:W-:Y:S01]  /*1410*/  IMAD.IADD R6, R5, 0x1, -R6 ;  /* 0x0000000105067824 */ /* 0x000fe200078e0a06 */
[----:B------:R-:W-:Y:S01]  /*1420*/  UIADD3 UR42, -UR42, UR40, URZ ;  /* 0x000000282a2a7290 */ /* 0x000fe2000fffe13f */
[----:B------:R-:W-:-:S02]  /*1430*/  IMAD.MOV.U32 R5, RZ, RZ, 0x1 ;  /* 0x00000001ff057424 */ /* 0x000fc400078e00ff */
[----:B------:R-:W-:Y:S01]  /*1440*/  IMAD.IADD R90, R90, 0x1, -R7 ;  /* 0x000000015a5a7824 */ /* 0x000fe200078e0a07 */
[----:B-1----:R-:W-:Y:S01]  /*1450*/  ULEA UR41, UR4, UR41, 0x18 ;  /* 0x0000002904297291 */ /* 0x002fe2000f8ec03f */
[----:B------:R-:W1:Y:S01]  /*1460*/  LDC R97, c[0x0][0x288] ;  /* 0x0000a200ff617b82 */ /* 0x000e620000000800 */
[----:B------:R-:W-:Y:S01]  /*1470*/  USHF.L.U32 UR4, UR5, 0x3, URZ ;  /* 0x0000000305047899 */ /* 0x000fe2000800063f */
[--C-:B------:R-:W-:Y:S01]  /*1480*/  IMAD R101, R3, -0x10, -R90.reuse ;  /* 0xfffffff003657824 */ /* 0x100fe200078e0a5a */
[--C-:B------:R-:W-:Y:S01]  /*1490*/  SHF.R.S32.HI R91, RZ, 0x1f, R90.reuse ;  /* 0x0000001fff5b7819 */ /* 0x100fe2000001145a */
[----:B------:R-:W-:Y:S01]  /*14a0*/  USEL UR5, URZ, 0x1, UP0 ;  /* 0x000000013f057887 */ /* 0x000fe20008000000 */
[----:B------:R-:W-:Y:S01]  /*14b0*/  IMAD.SHL.U32 R92, R6, 0x2, RZ ;  /* 0x00000002065c7824 */ /* 0x000fe200078e00ff */
[----:B------:R-:W-:Y:S01]  /*14c0*/  UIADD3 UR46, UR41, 0xa0, URZ ;  /* 0x000000a0292e7890 */ /* 0x000fe2000fffe03f */
[----:B------:R-:W-:Y:S01]  /*14d0*/  VIADD R101, R101, UR6 ;  /* 0x0000000665657c36 */ /* 0x000fe20008000000 */
[----:B------:R-:W0:Y:S01]  /*14e0*/  LDC R99, c[0x0][0x600] ;  /* 0x00018000ff637b82 */ /* 0x000e220000000800 */
[----:B------:R-:W-:Y:S01]  /*14f0*/  IMAD.WIDE R90, R3, 0x10, R90 ;  /* 0x00000010035a7825 */ /* 0x000fe200078e025a */
[----:B------:R-:W-:Y:S01]  /*1500*/  ULOP3.LUT UR4, UR4, 0x8, URZ, 0xc0, !UPT ;  /* 0x0000000804047892 */ /* 0x000fe2000f8ec03f */
[----:B------:R-:W-:Y:S01]  /*1510*/  SHF.R.S32.HI R93, RZ, 0x1f, R92 ;  /* 0x0000001fff5d7819 */ /* 0x000fe2000001145c */
[----:B------:R-:W-:Y:S01]  /*1520*/  ULEA UR43, UR43, UR46, 0x3 ;  /* 0x0000002e2b2b7291 */ /* 0x000fe2000f8e183f */
[----:B------:R-:W-:Y:S01]  /*1530*/  IMAD.MOV.U32 R3, RZ, RZ, -0x1 ;  /* 0xffffffffff037424 */ /* 0x000fe200078e00ff */
[----:B------:R-:W-:Y:S01]  /*1540*/  ULOP3.LUT UR47, UR4, 0x8, URZ, 0x3c, !UPT ;  /* 0x00000008042f7892 */ /* 0x000fe2000f8e3c3f */
[----:B------:R-:W-:Y:S01]  /*1550*/  IMAD.U32 R103, RZ, RZ, UR5 ;  /* 0x00000005ff677e24 */ /* 0x000fe2000f8e00ff */
[C---:B----4-:R-:W-:Y:S01]  /*1560*/  SHF.L.U64.HI R95, R94.reuse, 0x3, R95 ;  /* 0x000000035e5f7819 */ /* 0x050fe2000001025f */
[----:B------:R-:W-:Y:S01]  /*1570*/  IMAD.SHL.U32 R94, R94, 0x8, RZ ;  /* 0x000000085e5e7824 */ /* 0x000fe200078e00ff */
[-C--:B---3--:R-:W-:Y:S01]  /*1580*/  SHF.L.U32 R3, R3, R96.reuse, RZ ;  /* 0x0000006003037219 */ /* 0x088fe200000006ff */
[----:B------:R-:W-:Y:S01]  /*1590*/  ULOP3.LUT UR44, UR4, 0x18, URZ, 0x3c, !UPT ;  /* 0x00000018042c7892 */ /* 0x000fe2000f8e3c3f */
[----:B------:R-:W-:-:S02]  /*15a0*/  SHF.L.U32 R96, R5, R96, RZ ;  /* 0x0000006005607219 */ /* 0x000fc400000006ff */
[----:B------:R-:W-:Y:S01]  /*15b0*/  LOP3.LUT R100, RZ, R3, RZ, 0x33, !PT ;  /* 0x00000003ff647212 */ /* 0x000fe200078e33ff */
[----:B-1----:R-:W-:Y:S02]  /*15c0*/  IMAD R97, R6, -0x2, R97 ;  /* 0xfffffffe06617824 */ /* 0x002fe400078e0261 */
[----:B0-----:R-:W-:Y:S01]  /*15d0*/  VIADD R99, R99, 0xffffffff ;  /* 0xffffffff63637836 */ /* 0x001fe20000000000 */
[----:B--2---:R-:W-:-:S07]  /*15e0*/  SHF.L.U64.HI R98, R8, 0x1, R0 ;  /* 0x0000000108627819 */ /* 0x004fce0000010200 */
.L_x_163:
[----:B------:R-:W-:-:S04]  /*15f0*/  SHF.L.U32 R0, R103, 0x1f, RZ ;  /* 0x0000001f67007819 */ /* 0x000fc800000006ff */
[----:B------:R-:W0:Y:S02]  /*1600*/  SYNCS.PHASECHK.TRANS64.TRYWAIT P0, [UR43+-0x8], R0 ;  /* 0xfffff800ff0075a7 */ /* 0x000e24000800016b */
[----:B01-34-:R-:W-:Y:S05]  /*1610*/  @!P0 BRA `(.L_x_16) ;  /* 0x0000006400348947 */ /* 0x01bfea0003800000 */
.L_x_190:
[----:B------:R-:W-:Y:S02]  /*1620*/  ULDC UR4, c[0x0][0x28c] ;  /* 0x0000a30000047ab9 */ /* 0x000fe40000000800 */
[----:B------:R-:W-:-:S13]  /*1630*/  ISETP.LT.AND P0, PT, RZ, UR4, PT ;  /* 0x00000004ff007c0c */ /* 0x000fda000bf01270 */
[----:B------:R-:W-:Y:S05]  /*1640*/  @P0 BRA `(.L_x_17) ;  /* 0x0000000000400947 */ /* 0x000fea0003800000 */
[----:B0-----:R-:W-:Y:S01]  /*1650*/  MOV R0, 0x0 ;  /* 0x0000000000007802 */ /* 0x001fe20000000f00 */
[----:B------:R-:W-:Y:S01]  /*1660*/  ULDC.64 UR4, c[0x4][0x68] ;  /* 0x01001a0000047ab9 */ /* 0x000fe20000000a00 */
[----:B------:R-:W-:Y:S01]  /*1670*/  ULDC.64 UR6, c[0x4][0x8] ;  /* 0x0100020000067ab9 */ /* 0x000fe20000000a00 */
[----:B------:R-:W-:Y:S01]  /*1680*/  IMAD.U32 R4, RZ, RZ, UR4 ;  /* 0x00000004ff047e24 */ /* 0x000fe2000f8e00ff */
[----:B------:R0:W1:Y:S01]  /*1690*/  LDC.64 R14, c[0x4][R0] ;  /* 0x01000000000e7b82 */ /* 0x0000620000000a00 */
[----:B------:R-:W-:Y:S01]  /*16a0*/  IMAD.U32 R5, RZ, RZ, UR5 ;  /* 0x00000005ff057e24 */ /* 0x000fe2000f8e00ff */
[----:B------:R-:W-:Y:S01]  /*16b0*/  ULDC.64 UR4, c[0x4][0x70] ;  /* 0x01001c0000047ab9 */ /* 0x000fe20000000a00 */
[----:B------:R-:W-:Y:S02]  /*16c0*/  IMAD.U32 R10, RZ, RZ, UR6 ;  /* 0x00000006ff0a7e24 */ /* 0x000fe4000f8e00ff */
[----:B------:R-:W-:Y:S02]  /*16d0*/  IMAD.U32 R6, RZ, RZ, UR4 ;  /* 0x00000004ff067e24 */ /* 0x000fe4000f8e00ff */
[----:B------:R-:W-:-:S02]  /*16e0*/  IMAD.U32 R7, RZ, RZ, UR5 ;  /* 0x00000005ff077e24 */ /* 0x000fc4000f8e00ff */
[----:B------:R-:W-:Y:S02]  /*16f0*/  IMAD.U32 R11, RZ, RZ, UR7 ;  /* 0x00000007ff0b7e24 */ /* 0x000fe4000f8e00ff */
[----:B------:R-:W-:Y:S02]  /*1700*/  IMAD.MOV.U32 R8, RZ, RZ, 0x1e1 ;  /* 0x000001e1ff087424 */ /* 0x000fe400078e00ff */
[----:B------:R-:W-:Y:S02]  /*1710*/  IMAD.MOV.U32 R12, RZ, RZ, 0x1 ;  /* 0x00000001ff0c7424 */ /* 0x000fe400078e00ff */
[----:B0-----:R-:W-:-:S07]  /*1720*/  IMAD.MOV.U32 R13, RZ, RZ, RZ ;  /* 0x000000ffff0d7224 */ /* 0x001fce00078e00ff */
[----:B------:R-:W-:-:S07]  /*1730*/  LEPC R20, `(.L_x_17) ;  /* 0x000000001014794e */ /* 0x000fce0000000000 */
[----:B-1---5:R-:W-:Y:S05]  /*1740*/  CALL.ABS.NOINC R14 ;  /* 0x000000000e007343 */ /* 0x022fea0003c00000 */
.L_x_17:
[----:B------:R-:W-:-:S13]  /*1750*/  ISETP.NE.AND P0, PT, R102, 0x3, PT ;  /* 0x000000036600780c */ /* 0x000fda0003f05270 */
[----:B------:R-:W-:Y:S05]  /*1760*/  @!P0 BRA `(.L_x_18) ;  /* 0x0000000000048947 */ /* 0x000fea0003800000 */
[----:B------:R-:W-:Y:S01]  /*1770*/  BPT.TRAP 0x1 ;  /* 0x000000040000795c */ /* 0x000fe20000300000 */
.L_x_18:
[----:B0-----:R-:W-:Y:S02]  /*1780*/  IMAD.U32 R3, RZ, RZ, UR38 ;  /* 0x00000026ff037e24 */ /* 0x001fe4000f8e00ff */
[----:B------:R-:W-:-:S03]  /*1790*/  IMAD.U32 R0, RZ, RZ, UR39 ;  /* 0x00000027ff007e24 */ /* 0x000fc6000f8e00ff */
[----:B------:R-:W-:Y:S02]  /*17a0*/  LEA R3, R3, UR41, 0x3 ;  /* 0x0000002903037c11 */ /* 0x000fe4000f8e18ff */
[----:B------:R-:W-:-:S04]  /*17b0*/  SHF.L.U32 R0, R0, 0x1f, RZ ;  /* 0x0000001f00007819 */ /* 0x000fc800000006ff */
[----:B------:R0:W1:Y:S01]  /*17c0*/  SYNCS.PHASECHK.TRANS64.TRYWAIT P1, [R3+URZ], R0 ;  /* 0x00000000030075a7 */ /* 0x000062000802017f */
[----:B------:R-:W-:Y:S05]  /*17d0*/  @!P0 BRA `(.L_x_19) ;  /* 0x0000000000048947 */ /* 0x000fea0003800000 */
[----:B------:R-:W-:Y:S01]  /*17e0*/  BPT.TRAP 0x1 ;  /* 0x000000040000795c */ /* 0x000fe20000300000 */
.L_x_19:
[----:B------:R-:W-:-:S05]  /*17f0*/  IMAD.U32 R4, RZ, RZ, UR42 ;  /* 0x0000002aff047e24 */ /* 0x000fca000f8e00ff */
[----:B------:R-:W-:Y:S01]  /*1800*/  ISETP.GE.AND P2, PT, R4, 0x1, PT ;  /* 0x000000010400780c */ /* 0x000fe20003f46270 */
[----:B-1----:R-:W-:-:S12]  /*1810*/  @P1 BRA `(.L_x_20) ;  /* 0x0000000000081947 */ /* 0x002fd80003800000 */
[----:B------:R-:W1:Y:S02]  /*1820*/  SYNCS.PHASECHK.TRANS64.TRYWAIT P1, [R3+URZ], R0 ;  /* 0x00000000030075a7 */ /* 0x000e64000802017f */
[----:B-1----:R-:W-:Y:S05]  /*1830*/  @!P1 BRA `(.L_x_21) ;  /* 0x0000006000c49947 */ /* 0x002fea0003800000 */
.L_x_20:
[----:B------:R-:W-:Y:S05]  /*1840*/  WARPSYNC.ALL ;  /* 0x0000000000007948 */ /* 0x000fea0003800000 */
[----:B------:R-:W-:Y:S01]  /*1850*/  UIADD3 UR4, UR41, 0x180, URZ ;  /* 0x0000018029047890 */ /* 0x000fe2000fffe03f */
[----:B------:R-:W-:Y:S01]  /*1860*/  WARPGROUP.ARRIVE ;  /* 0x00000000000079c5 */ /* 0x000fe20000000000 */
[----:B------:R-:W-:Y:S02]  /*1870*/  UIADD3 UR5, UR41, 0x12180, URZ ;  /* 0x0001218029057890 */ /* 0x000fe4000fffe03f */
[----:B------:R-:W-:Y:S02]  /*1880*/  USHF.R.U32.HI UR4, URZ, 0x4, UR4 ;  /* 0x000000043f047899 */ /* 0x000fe40008011604 */
[----:B------:R-:W-:-:S02]  /*1890*/  USHF.R.U32.HI UR5, URZ, 0x4, UR5 ;  /* 0x000000043f057899 */ /* 0x000fc40008011605 */
[----:B------:R-:W-:Y:S02]  /*18a0*/  ULOP3.LUT UR4, UR4, 0x3fff, URZ, 0xc0, !UPT ;  /* 0x00003fff04047892 */ /* 0x000fe4000f8ec03f */
[----:B------:R-:W-:Y:S02]  /*18b0*/  ULOP3.LUT UR5, UR5, 0x3fff, URZ, 0xc0, !UPT ;  /* 0x00003fff05057892 */ /* 0x000fe4000f8ec03f */
[----:B------:R-:W-:Y:S02]  /*18c0*/  ULOP3.LUT UR8, UR4, 0x10000, URZ, 0xfc, !UPT ;  /* 0x0001000004087892 */ /* 0x000fe4000f8efc3f */
[----:B------:R-:W-:Y:S02]  /*18d0*/  ULOP3.LUT UR9, UR5, 0x2000000, URZ, 0xfc, !UPT ;  /* 0x0200000005097892 */ /* 0x000fe4000f8efc3f */
[----:B------:R-:W-:Y:S02]  /*18e0*/  ULEA UR10, UR38, UR8, 0x9 ;  /* 0x00000008260a7291 */ /* 0x000fe4000f8e483f */
[----:B------:R-:W-:Y:S01]  /*18f0*/  ULEA UR11, UR38, UR9, 0xa ;  /* 0x00000009260b7291 */ /* 0x000fe2000f8e503f */
[----:B------:R-:W-:Y:S01]  /*1900*/  UMOV UR5, 0x40000040 ;  /* 0x4000004000057882 */ /* 0x000fe20000000000 */
[----:B------:R-:W-:-:S03]  /*1910*/  UMOV UR7, 0x40000040 ;  /* 0x4000004000077882 */ /* 0x000fc60000000000 */
[----:B------:R-:W-:Y:S02]  /*1920*/  UMOV UR4, UR10 ;  /* 0x0000000a00047c82 */ /* 0x000fe40008000000 */
[----:B------:R-:W-:Y:S02]  /*1930*/  UMOV UR6, UR11 ;  /* 0x0000000b00067c82 */ /* 0x000fe40008000000 */
[----:B------:R-:W-:Y:S01]  /*1940*/  HGMMA.64x128x16.F32.BF16 R24, gdesc[UR4].tnspB, RZ, !UPT, gsb0 ;  /* 0x41e00000041879f0 */ /* 0x000fe2000c0018ff */
[----:B------:R-:W-:Y:S02]  /*1950*/  UIADD3 UR4, UR10, 0x2, URZ ;  /* 0x000000020a047890 */ /* 0x000fe4000fffe03f */
[----:B------:R-:W-:Y:S01]  /*1960*/  UIADD3 UR6, UR11, 0x80, URZ ;  /* 0x000000800b067890 */ /* 0x000fe2000fffe03f */
[----:B------:R-:W-:Y:S01]  /*1970*/  UMOV UR5, 0x40000040 ;  /* 0x4000004000057882 */ /* 0x000fe20000000000 */
[----:B------:R-:W-:Y:S01]  /*1980*/  UMOV UR7, 0x40000040 ;  /* 0x4000004000077882 */ /* 0x000fe20000000000 */
[----:B------:R-:W-:-:S02]  /*1990*/  WARPGROUP.DEPBAR.LE gsb0, 0x0 ;  /* 0x00008000000079c5 */ /* 0x000fc40000010000 */
[----:B------:R-:W-:-:S06]  /*19a0*/  WARPGROUP.ARRIVE ;  /* 0x00000000000079c5 */ /* 0x000fcc0000000000 */
[----:B------:R-:W-:Y:S01]  /*19b0*/  HGMMA.64x128x16.F32.BF16 R24, gdesc[UR4].tnspB, R24, gsb0 ;  /* 0x41e00000041879f0 */ /* 0x000fe20008001818 */
[----:B------:R-:W-:Y:S02]  /*19c0*/  UIADD3 UR4, UR10, 0x4, URZ ;  /* 0x000000040a047890 */ /* 0x000fe4000fffe03f */
[----:B------:R-:W-:Y:S01]  /*19d0*/  UIADD3 UR6, UR11, 0x100, URZ ;  /* 0x000001000b067890 */ /* 0x000fe2000fffe03f */
[----:B------:R-:W-:Y:S01]  /*19e0*/  UMOV UR5, 0x40000040 ;  /* 0x4000004000057882 */ /* 0x000fe20000000000 */
[----:B------:R-:W-:Y:S01]  /*19f0*/  UMOV UR7, 0x40000040 ;  /* 0x4000004000077882 */ /* 0x000fe20000000000 */
[----:B------:R-:W-:Y:S02]  /*1a00*/  WARPGROUP.DEPBAR.LE gsb0, 0x0 ;  /* 0x00008000000079c5 */ /* 0x000fe40000010000 */
        /* <DEDUP_REMOVED lines=8> */
[----:B------:R-:W-:Y:S03]  /*1a90*/  HGMMA.64x128x16.F32.BF16 R24, gdesc[UR4].tnspB, R24, gsb0 ;  /* 0x41e00000041879f0 */ /* 0x000fe60008001818 */
[----:B------:R-:W-:Y:S02]  /*1aa0*/  WARPGROUP.DEPBAR.LE gsb0, 0x0 ;  /* 0x00008000000079c5 */ /* 0x000fe40000010000 */
[----:B------:R-:W-:Y:S05]  /*1ab0*/  @!P2 BRA `(.L_x_22) ;  /* 0x000000040010a947 */ /* 0x000fea0003800000 */
[----:B------:R-:W-:Y:S01]  /*1ac0*/  UIADD3 UR4, UR38, 0x1, URZ ;  /* 0x0000000126047890 */ /* 0x000fe2000fffe03f */
[----:B01----:R-:W-:Y:S01]  /*1ad0*/  IMAD.U32 R0, RZ, RZ, UR42 ;  /* 0x0000002aff007e24 */ /* 0x003fe2000f8e00ff */
[----:B------:R-:W-:Y:S02]  /*1ae0*/  UMOV UR11, UR38 ;  /* 0x00000026000b7c82 */ /* 0x000fe40008000000 */
[----:B------:R-:W-:-:S04]  /*1af0*/  UISETP.NE.AND UP0, UPT, UR4, 0x9, UPT ;  /* 0x000000090400788c */ /* 0x000fc8000bf05270 */
[----:B------:R-:W-:Y:S02]  /*1b00*/  USEL UR5, URZ, 0x1, UP0 ;  /* 0x000000013f057887 */ /* 0x000fe40008000000 */
[----:B------:R-:W-:Y:S02]  /*1b10*/  USEL UR10, UR4, URZ, UP0 ;  /* 0x0000003f040a7287 */ /* 0x000fe40008000000 */
[----:B------:R-:W-:-:S06]  /*1b20*/  ULOP3.LUT UR5, UR39, UR5, URZ, 0x3c, !UPT ;  /* 0x0000000527057292 */ /* 0x000fcc000f8e3c3f */
[----:B------:R-:W-:-:S07]  /*1b30*/  IMAD.U32 R5, RZ, RZ, UR5 ;  /* 0x00000005ff057e24 */ /* 0x000fce000f8e00ff */
.L_x_29:
[----:B01----:R-:W-:Y:S05]  /*1b40*/  @!P0 BRA `(.L_x_23) ;  /* 0x0000000000048947 */ /* 0x003fea0003800000 */
[----:B------:R-:W-:Y:S01]  /*1b50*/  BPT.TRAP 0x1 ;  /* 0x000000040000795c */ /* 0x000fe20000300000 */
.L_x_23:
[----:B------:R-:W-:Y:S01]  /*1b60*/  ULEA UR4, UR10, UR41, 0x3 ;  /* 0x000000290a047291 */ /* 0x000fe2000f8e183f */
[----:B------:R-:W-:-:S08]  /*1b70*/  SHF.L.U32 R3, R5, 0x1f, RZ ;  /* 0x0000001f05037819 */ /* 0x000fd000000006ff */
[----:B------:R0:W1:Y:S01]  /*1b80*/  SYNCS.PHASECHK.TRANS64.TRYWAIT P1, [UR4], R3 ;  /* 0x00000003ff0075a7 */ /* 0x0000620008020144 */
[----:B------:R-:W-:Y:S05]  /*1b90*/  @!P0 BRA `(.L_x_24) ;  /* 0x0000000000048947 */ /* 0x000fea0003800000 */
[----:B------:R-:W-:Y:S01]  /*1ba0*/  BPT.TRAP 0x1 ;  /* 0x000000040000795c */ /* 0x000fe20000300000 */
.L_x_24:
[----:B-1----:R-:W-:Y:S05]  /*1bb0*/  @P1 BRA `(.L_x_25) ;  /* 0x0000000000081947 */ /* 0x002fea0003800000 */
[----:B------:R-:W1:Y:S02]  /*1bc0*/  SYNCS.PHASECHK.TRANS64.TRYWAIT P1, [UR4], R3 ;  /* 0x00000003ff0075a7 */ /* 0x000e640008020144 */
[----:B-1----:R-:W-:Y:S05]  /*1bd0*/  @!P1 BRA `(.L_x_26) ;  /* 0x0000005c00f09947 */ /* 0x002fea0003800000 */
.L_x_25:
[----:B------:R-:W-:Y:S01]  /*1be0*/  ULEA UR12, UR10, UR8, 0x9 ;  /* 0x000000080a0c7291 */ /* 0x000fe2000f8e483f */
[----:B------:R-:W-:Y:S01]  /*1bf0*/  WARPGROUP.ARRIVE ;  /* 0x00000000000079c5 */ /* 0x000fe20000000000 */
[----:B------:R-:W-:Y:S01]  /*1c00*/  ULEA UR13, UR10, UR9, 0xa ;  /* 0x000000090a0d7291 */ /* 0x000fe2000f8e503f */
[----:B------:R-:W-:Y:S01]  /*1c10*/  UMOV UR5, 0x40000040 ;  /* 0x4000004000057882 */ /* 0x000fe20000000000 */
[----:B------:R-:W-:-:S03]  /*1c20*/  UMOV UR7, 0x40000040 ;  /* 0x4000004000077882 */ /* 0x000fc60000000000 */
[----:B------:R-:W-:Y:S02]  /*1c30*/  UMOV UR4, UR12 ;  /* 0x0000000c00047c82 */ /* 0x000fe40008000000 */
[----:B------:R-:W-:Y:S02]  /*1c40*/  UMOV UR6, UR13 ;  /* 0x0000000d00067c82 */ /* 0x000fe40008000000 */
[----:B------:R-:W-:Y:S01]  /*1c50*/  HGMMA.64x128x16.F32.BF16 R24, gdesc[UR4].tnspB, R24, gsb0 ;  /* 0x41e00000041879f0 */ /* 0x000fe20008001818 */
        /* <DEDUP_REMOVED lines=23> */
[----:B------:R-:W-:Y:S01]  /*1dd0*/  BPT.TRAP 0x1 ;  /* 0x000000040000795c */ /* 0x000fe20000300000 */
.L_x_27:
[----:B------:R-:W-:Y:S01]  /*1de0*/  ULEA UR4, UR11, UR41, 0x3 ;  /* 0x000000290b047291 */ /* 0x000fe2000f8e183f */
[----:B------:R-:W-:-:S03]  /*1df0*/  ISETP.GT.U32.AND P1, PT, R23, 0x1, PT ;  /* 0x000000011700780c */ /* 0x000fc60003f24070 */
[----:B------:R-:W-:-:S04]  /*1e00*/  UIADD3 UR4, UR4, 0x48, URZ ;  /* 0x0000004804047890 */ /* 0x000fc8000fffe03f */
[----:B------:R-:W-:-:S09]  /*1e10*/  UPRMT UR4, URZ, 0x654, UR4 ;  /* 0x000006543f047896 */ /* 0x000fd20008000004 */
[----:B------:R-:W-:Y:S01]  /*1e20*/  SYNCS.ARRIVE.TRANS64.RED.A1T0 RZ, [UR4], RZ ;  /* 0x000000ffffff79a7 */ /* 0x000fe20008100404 */
[----:B------:R-:W-:Y:S05]  /*1e30*/  @P1 BRA `(.L_x_28) ;  /* 0x0000000000041947 */ /* 0x000fea0003800000 */
[----:B------:R-:W-:Y:S01]  /*1e40*/  BPT.TRAP 0x1 ;  /* 0x000000040000795c */ /* 0x000fe20000300000 */
.L_x_28:
[----:B------:R-:W-:Y:S01]  /*1e50*/  UIADD3 UR10, UR10, 0x1, URZ ;  /* 0x000000010a0a7890 */ /* 0x000fe2000fffe03f */
[C---:B------:R-:W-:Y:S01]  /*1e60*/  ISETP.GT.AND P1, PT, R0.reuse, 0x1, PT ;  /* 0x000000010000780c */ /* 0x040fe20003f24270 */
[----:B------:R-:W-:Y:S01]  /*1e70*/  UIADD3 UR11, UR11, 0x1, URZ ;  /* 0x000000010b0b7890 */ /* 0x000fe2000fffe03f */
[----:B------:R-:W-:Y:S01]  /*1e80*/  VIADD R0, R0, 0xffffffff ;  /* 0xffffffff00007836 */ /* 0x000fe20000000000 */
[----:B------:R-:W-:Y:S02]  /*1e90*/  UISETP.NE.AND UP0, UPT, UR10, 0x9, UPT ;  /* 0x000000090a00788c */ /* 0x000fe4000bf05270 */
[----:B------:R-:W-:Y:S02]  /*1ea0*/  UISETP.NE.AND UP1, UPT, UR11, 0x9, UPT ;  /* 0x000000090b00788c */ /* 0x000fe4000bf25270 */
[----:B------:R-:W-:Y:S02]  /*1eb0*/  USEL UR4, URZ, 0x1, UP0 ;  /* 0x000000013f047887 */ /* 0x000fe40008000000 */
[----:B------:R-:W-:-:S02]  /*1ec0*/  USEL UR10, UR10, URZ, UP0 ;  /* 0x0000003f0a0a7287 */ /* 0x000fc40008000000 */
[----:B------:R-:W-:Y:S02]  /*1ed0*/  USEL UR11, UR11, URZ, UP1 ;  /* 0x0000003f0b0b7287 */ /* 0x000fe40008800000 */
[----:B------:R-:W-:Y:S01]  /*1ee0*/  LOP3.LUT R5, R5, UR4, RZ, 0x3c, !PT ;  /* 0x0000000405057c12 */ /* 0x000fe2000f8e3cff */
[----:B------:R-:W-:Y:S09]  /*1ef0*/  @P1 BRA `(.L_x_29) ;  /* 0xfffffffc00101947 */ /* 0x000ff2000383ffff */
.L_x_22:
[----:B01----:R-:W0:Y:S01]  /*1f00*/  LDC R0, c[0x0][0x28c] ;  /* 0x0000a300ff007b82 */ /* 0x003e220000000800 */
[----:B------:R-:W-:-:S04]  /*1f10*/  IMAD.U32 R3, RZ, RZ, UR47 ;  /* 0x0000002fff037e24 */ /* 0x000fc8000f8e00ff */
[----:B------:R1:W-:Y:S01]  /*1f20*/  SYNCS.ARRIVE.TRANS64.A1T0 RZ, [R3+UR46], RZ ;  /* 0x000000ff03ff79a7 */ /* 0x0003e2000810002e */
[----:B0-----:R-:W-:-:S13]  /*1f30*/  ISETP.GE.AND P1, PT, R0, 0x1, PT ;  /* 0x000000010000780c */ /* 0x001fda0003f26270 */
[----:B-1----:R-:W-:Y:S05]  /*1f40*/  @!P1 BRA `(.L_x_30) ;  /* 0x0000000000349947 */ /* 0x002fea0003800000 */
[----:B------:R-:W-:Y:S05]  /*1f50*/  @!P0 BRA `(.L_x_31) ;  /* 0x0000000000048947 */ /* 0x000fea0003800000 */
[----:B------:R-:W-:Y:S01]  /*1f60*/  BPT.TRAP 0x1 ;  /* 0x000000040000795c */ /* 0x000fe20000300000 */
.L_x_31:
[----:B------:R-:W-:Y:S01]  /*1f70*/  UIADD3 UR6, UR38, UR42, URZ ;  /* 0x0000002a26067290 */ /* 0x000fe2000fffe03f */
[----:B------:R-:W-:-:S03]  /*1f80*/  ISETP.GT.U32.AND P0, PT, R23, 0x1, PT ;  /* 0x000000011700780c */ /* 0x000fc60003f04070 */
[----:B------:R-:W-:-:S04]  /*1f90*/  UIMAD.WIDE.U32 UR4, UR6, 0x38e38e39, URZ ;  /* 0x38e38e39060478a5 */ /* 0x000fc8000f8e003f */
[----:B------:R-:W-:-:S04]  /*1fa0*/  USHF.R.U32.HI UR4, URZ, 0x1, UR5 ;  /* 0x000000013f047899 */ /* 0x000fc80008011605 */
[----:B------:R-:W-:-:S04]  /*1fb0*/  UIMAD UR6, UR4, -0x9, UR6 ;  /* 0xfffffff7040678a4 */ /* 0x000fc8000f8e0206 */
[----:B------:R-:W-:-:S04]  /*1fc0*/  ULEA UR6, UR6, UR41, 0x3 ;  /* 0x0000002906067291 */ /* 0x000fc8000f8e183f */
[----:B------:R-:W-:-:S04]  /*1fd0*/  UIADD3 UR6, UR6, 0x48, URZ ;  /* 0x0000004806067890 */ /* 0x000fc8000fffe03f */
[----:B------:R-:W-:-:S09]  /*1fe0*/  UPRMT UR6, URZ, 0x654, UR6 ;  /* 0x000006543f067896 */ /* 0x000fd20008000006 */
[----:B------:R-:W-:Y:S01]  /*1ff0*/  SYNCS.ARRIVE.TRANS64.RED.A1T0 RZ, [UR6], RZ ;  /* 0x000000ffffff79a7 */ /* 0x000fe20008100406 */
[----:B------:R-:W-:Y:S05]  /*2000*/  @P0 BRA `(.L_x_30) ;  /* 0x0000000000040947 */ /* 0x000fea0003800000 */
[----:B------:R-:W-:Y:S01]  /*2010*/  BPT.TRAP 0x1 ;  /* 0x000000040000795c */ /* 0x000fe20000300000 */
.L_x_30:
[----:B------:R-:W-:Y:S01]  /*2020*/  SHF.L.U32 R0, R103, 0x1f, RZ ;  /* 0x0000001f67007819 */ /* 0x000fe200000006ff */
[----:B------:R-:W-:Y:S01]  /*2030*/  UIADD3 UR38, UR38, UR45, URZ ;  /* 0x0000002d26267290 */ /* 0x000fe2000fffe03f */
[----:B------:R-:W-:Y:S01]  /*2040*/  SHF.R.S32.HI R9, RZ, 0x1f, R19 ;  /* 0x0000001fff097819 */ /* 0x000fe20000011413 */
[----:B------:R-:W-:Y:S01]  /*2050*/  UISETP.GE.U32.AND UP1, UPT, UR45, 0x9, UPT ;  /* 0x000000092d00788c */ /* 0x000fe2000bf26070 */
[----:B------:R-:W0:Y:S01]  /*2060*/  SYNCS.PHASECHK.TRANS64.TRYWAIT P0, [UR43+0x8], R0 ;  /* 0x00000800ff0075a7 */ /* 0x000e22000800016b */
[----:B------:R-:W-:-:S04]  /*2070*/  UISETP.GT.U32.AND UP0, UPT, UR38, 0x8, UPT ;  /* 0x000000082600788c */ /* 0x000fc8000bf04070 */
[----:B------:R-:W-:-:S04]  /*2080*/  UISETP.LT.U32.AND UP0, UPT, UR45, 0x9, UP0 ;  /* 0x000000092d00788c */ /* 0x000fc80008701070 */
[----:B------:R-:W-:Y:S02]  /*2090*/  USEL UR6, URZ, 0x1, !UP0 ;  /* 0x000000013f067887 */ /* 0x000fe4000c000000 */
[----:B------:R-:W-:Y:S02]  /*20a0*/  @UP1 UIMAD.WIDE.U32 UR4, UR38, 0x38e38e39, URZ ;  /* 0x38e38e39260418a5 */ /* 0x000fe4000f8e003f */
[----:B------:R-:W-:Y:S02]  /*20b0*/  ULOP3.LUT UR39, UR39, UR6, URZ, 0x3c, !UPT ;  /* 0x0000000627277292 */ /* 0x000fe4000f8e3c3f */
[----:B------:R-:W-:-:S04]  /*20c0*/  @UP1 USHF.R.U32.HI UR4, URZ, 0x1, UR5 ;  /* 0x000000013f041899 */ /* 0x000fc80008011605 */
[----:B------:R-:W-:Y:S01]  /*20d0*/  @UP1 ULOP3.LUT UR39, UR39, 0x1, UR4, 0x78, !UPT ;  /* 0x0000000127271892 */ /* 0x000fe2000f8e7804 */
[----:B0-----:R-:W-:Y:S11]  /*20e0*/  @!P0 BRA `(.L_x_32) ;  /* 0x0000005800c48947 */ /* 0x001ff60003800000 */
.L_x_191:
[----:B------:R-:W-:Y:S01]  /*20f0*/  ULDC.64 UR4, c[0x0][0x5d0] ;  /* 0x0001740000047ab9 */ /* 0x000fe20000000a00 */
[----:B------:R-:W-:Y:S01]  /*2100*/  ULDC UR6, c[0x0][0x284] ;  /* 0x0000a10000067ab9 */ /* 0x000fe20000000800 */
[----:B0-----:R-:W-:Y:S02]  /*2110*/  IMAD R0, R9, UR4, RZ ;  /* 0x0000000409007c24 */ /* 0x001fe4000f8e02ff */
[----:B------:R-:W-:Y:S02]  /*2120*/  IMAD.SHL.U32 R12, R18, 0x80, RZ ;  /* 0x00000080120c7824 */ /* 0x000fe400078e00ff */
[C---:B------:R-:W-:Y:S02]  /*2130*/  IMAD R3, R19.reuse, UR5, R0 ;  /* 0x0000000513037c24 */ /* 0x040fe4000f8e0200 */
[----:B------:R-:W-:Y:S01]  /*2140*/  IMAD.SHL.U32 R0, R22, 0x40, RZ ;  /* 0x0000004016007824 */ /* 0x000fe200078e00ff */
[----:B------:R-:W-:Y:S01]  /*2150*/  SHF.R.S32.HI R13, RZ, 0x1f, R12 ;  /* 0x0000001fff0d7819 */ /* 0x000fe2000001140c */
[----:B------:R-:W-:Y:S01]  /*2160*/  IMAD.WIDE.U32 R4, R19, UR4, R92 ;  /* 0x0000000413047c25 */ /* 0x000fe2000f8e005c */
[----:B------:R-:W-:-:S02]  /*2170*/  ULDC.64 UR4, c[0x0][0x5c8] ;  /* 0x0001720000047ab9 */ /* 0x000fc40000000a00 */
[----:B------:R-:W-:Y:S01]  /*2180*/  ISETP.GE.AND P0, PT, R0, UR6, PT ;  /* 0x0000000600007c0c */ /* 0x000fe2000bf06270 */
[----:B------:R-:W-:Y:S01]  /*2190*/  ULDC UR6, c[0x0][0x288] ;  /* 0x0000a20000067ab9 */ /* 0x000fe20000000800 */
[----:B------:R-:W-:Y:S01]  /*21a0*/  IADD3 R4, P1, R12, R4, RZ ;  /* 0x000000040c047210 */ /* 0x000fe20007f3e0ff */
[----:B------:R-:W-:Y:S01]  /*21b0*/  IMAD.WIDE R20, R22, 0x40, R90 ;  /* 0x0000004016147825 */ /* 0x000fe200078e025a */
[----:B------:R-:W-:Y:S02]  /*21c0*/  ISETP.GE.OR P0, PT, R12, UR6, P0 ;  /* 0x000000060c007c0c */ /* 0x000fe40008706670 */
[----:B------:R-:W-:Y:S01]  /*21d0*/  IADD3.X R5, R13, R5, R3, P1, !PT ;  /* 0x000000050d057210 */ /* 0x000fe20000ffe403 */
[----:B------:R-:W-:-:S04]  /*21e0*/  IMAD R7, R21, UR4, RZ ;  /* 0x0000000415077c24 */ /* 0x000fc8000f8e02ff */
[C---:B------:R-:W-:Y:S02]  /*21f0*/  IMAD R7, R20.reuse, UR5, R7 ;  /* 0x0000000514077c24 */ /* 0x040fe4000f8e0207 */
[----:B------:R-:W-:-:S04]  /*2200*/  IMAD.WIDE.U32 R104, R20, UR4, R4 ;  /* 0x0000000414687c25 */ /* 0x000fc8000f8e0004 */
[----:B------:R-:W-:Y:S05]  /*2210*/  @P0 BRA `(.L_x_33) ;  /* 0x0000003c00dc0947 */ /* 0x000fea0003800000 */
[----:B-----5:R-:W-:Y:S01]  /*2220*/  FSETP.NEU.AND P0, PT, R89, RZ, PT ;  /* 0x000000ff5900720b */ /* 0x020fe20003f0d000 */
[----:B------:R-:W-:Y:S01]  /*2230*/  IMAD.IADD R3, R97, 0x1, -R12 ;  /* 0x0000000161037824 */ /* 0x000fe200078e0a0c */
[----:B------:R-:W-:Y:S01]  /*2240*/  BSSY B0, `(.L_x_33) ;  /* 0x00003f4000007945 */ /* 0x000fe20003800000 */
[----:B------:R-:W-:Y:S02]  /*2250*/  IMAD.IADD R0, R101, 0x1, -R0 ;  /* 0x0000000165007824 */ /* 0x000fe400078e0a00 */
[----:B------:R-:W-:Y:S01]  /*2260*/  IMAD.IADD R113, R105, 0x1, R7 ;  /* 0x0000000169717824 */ /* 0x000fe200078e0207 */
[----:B------:R-:W-:-:S04]  /*2270*/  ISETP.GT.AND P2, PT, R3, RZ, PT ;  /* 0x000000ff0300720c */ /* 0x000fc80003f44270 */
[----:B------:R-:W-:-:S03]  /*2280*/  ISETP.GT.AND P1, PT, R0, RZ, P2 ;  /* 0x000000ff0000720c */ /* 0x000fc60001724270 */
[----:B------:R-:W-:Y:S10]  /*2290*/  @!P0 BRA `(.L_x_34) ;  /* 0x0000002c00208947 */ /* 0x000ff40003800000 */
[----:B------:R-:W0:Y:S01]  /*22a0*/  LDC.64 R106, c[0x0][0x5b8] ;  /* 0x00016e00ff6a7b82 */ /* 0x000e220000000a00 */
[----:B------:R-:W-:-:S07]  /*22b0*/  ULDC.64 UR4, c[0x0][0x5c0] ;  /* 0x0001700000047ab9 */ /* 0x000fce0000000a00 */
[----:B------:R-:W1:Y:S08]  /*22c0*/  LDC.64 R108, c[0x0][0x5b0] ;  /* 0x00016c00ff6c7b82 */ /* 0x000e700000000a00 */
[----:B------:R-:W2:Y:S01]  /*22d0*/  LDC.64 R110, c[0x0][0x5a8] ;  /* 0x00016a00ff6e7b82 */ /* 0x000ea20000000a00 */
[-C--:B0-----:R-:W-:Y:S02]  /*22e0*/  IMAD R6, R9, R106.reuse, RZ ;  /* 0x0000006a09067224 */ /* 0x081fe400078e02ff */
[----:B------:R-:W-:-:S04]  /*22f0*/  IMAD.WIDE.U32 R4, R19, R106, R92 ;  /* 0x0000006a13047225 */ /* 0x000fc800078e005c */
[----:B------:R-:W-:Y:S01]  /*2300*/  IMAD R105, R19, R107, R6 ;  /* 0x0000006b13697224 */ /* 0x000fe200078e0206 */
[----:B------:R-:W-:Y:S01]  /*2310*/  IADD3 R6, P0, R12, R4, RZ ;  /* 0x000000040c067210 */ /* 0x000fe20007f1e0ff */
[----:B-1----:R-:W-:-:S03]  /*2320*/  IMAD R4, R21, R108, RZ ;  /* 0x0000006c15047224 */ /* 0x002fc600078e02ff */
[----:B------:R-:W-:Y:S01]  /*2330*/  IADD3.X R7, R13, R5, R105, P0, !PT ;  /* 0x000000050d077210 */ /* 0x000fe200007fe469 */
[C---:B------:R-:W-:Y:S02]  /*2340*/  IMAD R107, R20.reuse, R109, R4 ;  /* 0x0000006d146b7224 */ /* 0x040fe400078e0204 */
[----:B------:R-:W-:-:S04]  /*2350*/  IMAD.WIDE.U32 R4, R20, R108, R6 ;  /* 0x0000006c14047225 */ /* 0x000fc800078e0006 */
[----:B------:R-:W-:Y:S01]  /*2360*/  IMAD.IADD R5, R5, 0x1, R107 ;  /* 0x0000000105057824 */ /* 0x000fe200078e026b */
[----:B--2---:R-:W-:-:S04]  /*2370*/  LEA R10, P0, R4, R110, 0x1 ;  /* 0x0000006e040a7211 */ /* 0x004fc800078008ff */
[----:B------:R-:W-:-:S05]  /*2380*/  LEA.HI.X R11, R4, R111, R5, 0x1, P0 ;  /* 0x0000006f040b7211 */ /* 0x000fca00000f0c05 */
[----:B------:R-:W2:Y:S01]  /*2390*/  @P1 LDG.E.LTC128B.U16 R18, desc[UR36][R10.64] ;  /* 0x000000240a121981 */ /* 0x000ea2000c1e1520 */
[----:B------:R-:W-:Y:S01]  /*23a0*/  IMAD.WIDE.U32 R4, R20, R108, R12 ;  /* 0x0000006c14047225 */ /* 0x000fe200078e000c */
[----:B------:R-:W-:Y:S02]  /*23b0*/  BSSY B1, `(.L_x_35) ;  /* 0x0000015000017945 */ /* 0x000fe40003800000 */
[----:B------:R-:W-:-:S04]  /*23c0*/  IADD3 R14, P0, R92, R4, RZ ;  /* 0x000000045c0e7210 */ /* 0x000fc80007f1e0ff */
[----:B------:R-:W-:Y:S02]  /*23d0*/  IADD3.X R15, R93, R107, R5, P0, !PT ;  /* 0x0000006b5d0f7210 */ /* 0x000fe400007fe405 */
[----:B------:R-:W-:Y:S01]  /*23e0*/  LEA R8, P0, R104, UR4, 0x1 ;  /* 0x0000000468087c11 */ /* 0x000fe2000f8008ff */
[----:B------:R-:W-:-:S03]  /*23f0*/  IMAD.WIDE.U32 R14, R19, R106, R14 ;  /* 0x0000006a130e7225 */ /* 0x000fc600078e000e */
[----:B------:R-:W-:Y:S02]  /*2400*/  LEA.HI.X R9, R104, UR5, R113, 0x1, P0 ;  /* 0x0000000568097c11 */ /* 0x000fe400080f0c71 */
[----:B------:R-:W-:-:S04]  /*2410*/  ISETP.GT.AND P0, PT, R3, 0x1, PT ;  /* 0x000000010300780c */ /* 0x000fc80003f04270 */
[----:B------:R-:W-:Y:S01]  /*2420*/  ISETP.GT.AND P3, PT, R0, RZ, P0 ;  /* 0x000000ff0000720c */ /* 0x000fe20000764270 */
[----:B--2---:R-:W-:-:S04]  /*2430*/  IMAD.U32 R4, R18, 0x10000, RZ ;  /* 0x0001000012047824 */ /* 0x004fc800078e00ff */
[----:B------:R-:W-:Y:S01]  /*2440*/  FMUL R5, R4, R89 ;  /* 0x0000005904057220 */ /* 0x000fe20000400000 */
[----:B------:R-:W-:-:S03]  /*2450*/  LEA R4, P4, R14, R110, 0x1 ;  /* 0x0000006e0e047211 */ /* 0x000fc600078808ff */
[----:B------:R-:W-:-:S05]  /*2460*/  FFMA R5, R24, R88, R5 ;  /* 0x0000005818057223 */ /* 0x000fca0000000005 */
[----:B------:R-:W-:Y:S01]  /*2470*/  F2FP.BF16.F32.PACK_AB R10, RZ, R5 ;  /* 0x00000005ff0a723e */ /* 0x000fe200000010ff */
[----:B------:R-:W-:-:S03]  /*2480*/  IMAD.IADD R5, R105, 0x1, R15 ;  /* 0x0000000169057824 */ /* 0x000fc600078e020f */
[----:B------:R-:W-:Y:S01]  /*2490*/  PRMT R11, R10, 0x7610, R11 ;  /* 0x000076100a0b7816 */ /* 0x000fe2000000000b */
[----:B------:R-:W-:Y:S01]  /*24a0*/  IMAD.SHL.U32 R10, R108, 0x8, RZ ;  /* 0x000000086c0a7824 */ /* 0x000fe200078e00ff */
[----:B------:R-:W-:-:S03]  /*24b0*/  LEA.HI.X R5, R14, R111, R5, 0x1, P4 ;  /* 0x0000006f0e057211 */ /* 0x000fc600020f0c05 */
[----:B------:R0:W-:Y:S02]  /*24c0*/  @P1 STG.E.U16 desc[UR36][R8.64], R11 ;  /* 0x0000000b08001986 */ /* 0x0001e4000c101524 */
[----:B0-----:R-:W-:Y:S01]  /*24d0*/  SHF.L.U64.HI R11, R108, 0x3, R109 ;  /* 0x000000036c0b7819 */ /* 0x001fe2000001026d */
[----:B------:R-:W-:Y:S06]  /*24e0*/  @!P3 BRA `(.L_x_36) ;  /* 0x000000000004b947 */ /* 0x000fec0003800000 */
[----:B------:R0:W5:Y:S02]  /*24f0*/  LDG.E.LTC128B.U16 R18, desc[UR36][R4.64+0x2] ;  /* 0x0000022404127981 */ /* 0x000164000c1e1520 */
.L_x_36:
[----:B------:R-:W-:Y:S05]  /*2500*/  BSYNC B1 ;  /* 0x0000000000017941 */ /* 0x000fea0003800000 */
.L_x_35:
[----:B------:R-:W-:Y:S01]  /*2510*/  IMAD.WIDE.U32 R10, R20, R108, R10 ;  /* 0x0000006c140a7225 */ /* 0x000fe200078e000a */
[----:B------:R-:W-:-:S03]  /*2520*/  ISETP.GT.AND P2, PT, R0, 0x8, P2 ;  /* 0x000000080000780c */ /* 0x000fc60001744270 */
[----:B-----5:R-:W-:Y:S01]  /*2530*/  IMAD.U32 R14, R18, 0x10000, RZ ;  /* 0x00010000120e7824 */ /* 0x020fe200078e00ff */
[----:B------:R-:W-:Y:S01]  /*2540*/  IADD3 R6, P1, R6, R10, RZ ;  /* 0x0000000a06067210 */ /* 0x000fe20007f3e0ff */
[----:B------:R-:W-:Y:S02]  /*2550*/  IMAD.IADD R107, R107, 0x1, R11 ;  /* 0x000000016b6b7824 */ /* 0x000fe400078e020b */
[----:B------:R-:W-:Y:S02]  /*2560*/  FMUL R14, R14, R89 ;  /* 0x000000590e0e7220 */ /* 0x000fe40000400000 */
[----:B------:R-:W-:Y:S02]  /*2570*/  IMAD.X R7, R107, 0x1, R7, P1 ;  /* 0x000000016b077824 */ /* 0x000fe400008e0607 */
[----:B------:R-:W-:Y:S01]  /*2580*/  FFMA R25, R25, R88, R14 ;  /* 0x0000005819197223 */ /* 0x000fe2000000000e */
[----:B------:R-:W-:-:S04]  /*2590*/  LEA R14, P1, R6, R110, 0x1 ;  /* 0x0000006e060e7211 */ /* 0x000fc800078208ff */
[----:B------:R-:W-:Y:S01]  /*25a0*/  LEA.HI.X R15, R6, R111, R7, 0x1, P1 ;  /* 0x0000006f060f7211 */ /* 0x000fe200008f0c07 */
[----:B------:R-:W-:Y:S01]  /*25b0*/  @P3 IMAD.MOV.U32 R6, RZ, RZ, R8 ;  /* 0x000000ffff063224 */ /* 0x000fe200078e0008 */
[----:B------:R-:W-:Y:S01]  /*25c0*/  F2FP.BF16.F32.PACK_AB R25, RZ, R25 ;  /* 0x00000019ff19723e */ /* 0x000fe200000010ff */
[----:B------:R-:W-:-:S05]  /*25d0*/  @P3 IMAD.MOV.U32 R7, RZ, RZ, R9 ;  /* 0x000000ffff073224 */ /* 0x000fca00078e0009 */
[----:B------:R1:W-:Y:S04]  /*25e0*/  @P3 STG.E.U16 desc[UR36][R6.64+0x2], R25 ;  /* 0x0000021906003986 */ /* 0x0003e8000c101524 */
[----:B------:R-:W2:Y:S01]  /*25f0*/  @P2 LDG.E.LTC128B.U16 R18, desc[UR36][R14.64] ;  /* 0x000000240e122981 */ /* 0x000ea2000c1e1520 */
[----:B------:R-:W-:Y:S01]  /*2600*/  IADD3 R12, P1, P3, R92, R10, R12 ;  /* 0x0000000a5c0c7210 */ /* 0x000fe20007b3e00c */
[----:B------:R-:W-:Y:S01]  /*2610*/  BSSY B1, `(.L_x_37) ;  /* 0x0000011000017945 */ /* 0x000fe20003800000 */
[----:B------:R-:W-:Y:S02]  /*2620*/  ISETP.GT.AND P0, PT, R0, 0x8, P0 ;  /* 0x000000080000780c */ /* 0x000fe40000704270 */
[----:B------:R-:W-:-:S03]  /*2630*/  IADD3.X R13, R93, R107, R13, P1, P3 ;  /* 0x0000006b5d0d7210 */ /* 0x000fc60000fe640d */
[----:B------:R-:W-:Y:S01]  /*2640*/  IMAD.WIDE.U32 R12, R19, R106, R12 ;  /* 0x0000006a130c7225 */ /* 0x000fe200078e000c */
[----:B------:R-:W-:-:S03]  /*2650*/  SHF.L.U64.HI R19, R94, 0x1, R95 ;  /* 0x000000015e137819 */ /* 0x000fc6000001025f */
[----:B------:R-:W-:Y:S01]  /*2660*/  IMAD.IADD R13, R105, 0x1, R13 ;  /* 0x00000001690d7824 */ /* 0x000fe200078e020d */
[----:B-1----:R-:W-:-:S04]  /*2670*/  LEA R6, P3, R12, R110, 0x1 ;  /* 0x0000006e0c067211 */ /* 0x002fc800078608ff */
[----:B------:R-:W-:Y:S01]  /*2680*/  LEA.HI.X R7, R12, R111, R13, 0x1, P3 ;  /* 0x0000006f0c077211 */ /* 0x000fe200018f0c0d */
[----:B--2---:R-:W-:-:S04]  /*2690*/  IMAD.U32 R10, R18, 0x10000, RZ ;  /* 0x00010000120a7824 */ /* 0x004fc800078e00ff */
[----:B------:R-:W-:Y:S01]  /*26a0*/  FMUL R11, R10, R89 ;  /* 0x000000590a0b7220 */ /* 0x000fe20000400000 */
[----:B------:R-:W-:-:S03]  /*26b0*/  LEA R10, P1, R94, R8, 0x1 ;  /* 0x000000085e0a7211 */ /* 0x000fc600078208ff */
[----:B------:R-:W-:-:S05]  /*26c0*/  FFMA R11, R26, R88, R11 ;  /* 0x000000581a0b7223 */ /* 0x000fca000000000b */
[----:B------:R-:W-:Y:S01]  /*26d0*/  F2FP.BF16.F32.PACK_AB R14, RZ, R11 ;  /* 0x0000000bff0e723e */ /* 0x000fe200000010ff */
[----:B------:R-:W-:-:S05]  /*26e0*/  IMAD.X R11, R19, 0x1, R9, P1 ;  /* 0x00000001130b7824 */ /* 0x000fca00008e0609 */
[----:B------:R1:W-:Y:S01]  /*26f0*/  @P2 STG.E.U16 desc[UR36][R10.64], R14 ;  /* 0x0000000e0a002986 */ /* 0x0003e2000c101524 */
[----:B------:R-:W-:Y:S05]  /*2700*/  @!P0 BRA `(.L_x_38) ;  /* 0x0000000000048947 */ /* 0x000fea0003800000 */
[----:B------:R2:W5:Y:S02]  /*2710*/  LDG.E.LTC128B.U16 R18, desc[UR36][R6.64+0x2] ;  /* 0x0000022406127981 */ /* 0x000564000c1e1520 */
.L_x_38:
[----:B------:R-:W-:Y:S05]  /*2720*/  BSYNC B1 ;  /* 0x0000000000017941 */ /* 0x000fea0003800000 */
.L_x_37:
[----:B-----5:R-:W-:Y:S01]  /*2730*/  IMAD.U32 R12, R18, 0x10000, RZ ;  /* 0x00010000120c7824 */ /* 0x020fe200078e00ff */
[----:B------:R-:W-:Y:S01]  /*2740*/  ISETP.GT.AND P1, PT, R3, 0x8, PT ;  /* 0x000000080300780c */ /* 0x000fe20003f24270 */
[----:B------:R-:W-:Y:S02]  /*2750*/  BSSY B1, `(.L_x_39) ;  /* 0x0000008000017945 */ /* 0x000fe40003800000 */
[----:B------:R-:W-:Y:S01]  /*2760*/  FMUL R12, R12, R89 ;  /* 0x000000590c0c7220 */ /* 0x000fe20000400000 */
[----:B------:R-:W-:-:S03]  /*2770*/  ISETP.GT.AND P2, PT, R0, RZ, P1 ;  /* 0x000000ff0000720c */ /* 0x000fc60000f44270 */
[----:B------:R-:W-:-:S05]  /*2780*/  FFMA R12, R27, R88, R12 ;  /* 0x000000581b0c7223 */ /* 0x000fca000000000c */
[----:B------:R-:W-:-:S05]  /*2790*/  F2FP.BF16.F32.PACK_AB R12, RZ, R12 ;  /* 0x0000000cff0c723e */ /* 0x000fca00000010ff */
[----:B------:R3:W-:Y:S01]  /*27a0*/  @P0 STG.E.U16 desc[UR36][R10.64+0x2], R12 ;  /* 0x0000020c0a000986 */ /* 0x0007e2000c101524 */
[----:B------:R-:W-:Y:S05]  /*27b0*/  @!P2 BRA `(.L_x_40) ;  /* 0x000000000004a947 */ /* 0x000fea0003800000 */
[----:B------:R4:W5:Y:S02]  /*27c0*/  LDG.E.LTC128B.U16 R18, desc[UR36][R4.64+0x10] ;  /* 0x0000102404127981 */ /* 0x000964000c1e1520 */
.L_x_40:
[----:B------:R-:W-:Y:S05]  /*27d0*/  BSYNC B1 ;  /* 0x0000000000017941 */ /* 0x000fea0003800000 */
.L_x_39:
[----:B---3-5:R-:W-:Y:S01]  /*27e0*/  IMAD.U32 R12, R18, 0x10000, RZ ;  /* 0x00010000120c7824 */ /* 0x028fe200078e00ff */
        /* <DEDUP_REMOVED lines=9> */
.L_x_42:
[----:B------:R-:W-:Y:S05]  /*2880*/  BSYNC B1 ;  /* 0x0000000000017941 */ /* 0x000fea0003800000 */
.L_x_41:
[----:B-----5:R-:W-:Y:S01]  /*2890*/  IMAD.U32 R12, R18, 0x10000, RZ ;  /* 0x00010000120c7824 */ /* 0x020fe200078e00ff */
[----:B------:R-:W-:Y:S01]  /*28a0*/  ISETP.GT.AND P1, PT, R0, 0x8, P1 ;  /* 0x000000080000780c */ /* 0x000fe20000f24270 */
[----:B------:R-:W-:Y:S02]  /*28b0*/  BSSY B1, `(.L_x_43) ;  /* 0x0000007000017945 */ /* 0x000fe40003800000 */
[----:B------:R-:W-:-:S04]  /*28c0*/  FMUL R12, R12, R89 ;  /* 0x000000590c0c7220 */ /* 0x000fc80000400000 */
[----:B------:R-:W-:-:S05]  /*28d0*/  FFMA R12, R29, R88, R12 ;  /* 0x000000581d0c7223 */ /* 0x000fca000000000c */
[----:B------:R-:W-:-:S05]  /*28e0*/  F2FP.BF16.F32.PACK_AB R12, RZ, R12 ;  /* 0x0000000cff0c723e */ /* 0x000fca00000010ff */
[----:B------:R0:W-:Y:S01]  /*28f0*/  @P3 STG.E.U16 desc[UR36][R8.64+0x12], R12 ;  /* 0x0000120c08003986 */ /* 0x0001e2000c101524 */
[----:B------:R-:W-:Y:S05]  /*2900*/  @!P1 BRA `(.L_x_44) ;  /* 0x0000000000049947 */ /* 0x000fea0003800000 */
[----:B------:R0:W5:Y:S02]  /*2910*/  LDG.E.LTC128B.U16 R18, desc[UR36][R6.64+0x10] ;  /* 0x0000102406127981 */ /* 0x000164000c1e1520 */
.L_x_44:
[----:B------:R-:W-:Y:S05]  /*2920*/  BSYNC B1 ;  /* 0x0000000000017941 */ /* 0x000fea0003800000 */
.L_x_43:
[----:B0----5:R-:W-:Y:S01]  /*2930*/  IMAD.U32 R12, R18, 0x10000, RZ ;  /* 0x00010000120c7824 */ /* 0x021fe200078e00ff */
[----:B------:R-:W-:Y:S01]  /*2940*/  ISETP.GT.AND P0, PT, R0, 0x8, P0 ;  /* 0x000000080000780c */ /* 0x000fe20000704270 */
[----:B------:R-:W-:Y:S02]  /*2950*/  BSSY B1, `(.L_x_45) ;  /* 0x0000007000017945 */ /* 0x000fe40003800000 */
[----:B---3--:R-:W-:-:S04]  /*2960*/  FMUL R13, R12, R89 ;  /* 0x000000590c0d7220 */ /* 0x008fc80000400000 */
[----:B------:R-:W-:-:S05]  /*2970*/  FFMA R13, R30, R88, R13 ;  /* 0x000000581e0d7223 */ /* 0x000fca000000000d */
[----:B------:R-:W-:-:S05]  /*2980*/  F2FP.BF16.F32.PACK_AB R13, RZ, R13 ;  /* 0x0000000dff0d723e */ /* 0x000fca00000010ff */
[----:B------:R0:W-:Y:S01]  /*2990*/  @P1 STG.E.U16 desc[UR36][R10.64+0x10], R13 ;  /* 0x0000100d0a001986 */ /* 0x0001e2000c101524 */
[----:B------:R-:W-:Y:S05]  /*29a0*/  @!P0 BRA `(.L_x_46) ;  /* 0x0000000000048947 */ /* 0x000fea0003800000 */
[----:B------:R3:W5:Y:S02]  /*29b0*/  LDG.E.LTC128B.U16 R18, desc[UR36][R6.64+0x12] ;  /* 0x0000122406127981 */ /* 0x000764000c1e1520 */
.L_x_46:
[----:B------:R-:W-:Y:S05]  /*29c0*/  BSYNC B1 ;  /* 0x0000000000017941 */ /* 0x000fea0003800000 */
.L_x_45:
        /* <DEDUP_REMOVED lines=10> */
.L_x_48:
[----:B------:R-:W-:Y:S05]  /*2a70*/  BSYNC B1 ;  /* 0x0000000000017941 */ /* 0x000fea0003800000 */
.L_x_47:
[----:B0----5:R-:W-:Y:S01]  /*2a80*/  IMAD.U32 R12, R18, 0x10000, RZ ;  /* 0x00010000120c7824 */ /* 0x021fe200078e00ff */
        /* <DEDUP_REMOVED lines=9> */
.L_x_50:
[----:B------:R-:W-:Y:S05]  /*2b20*/  BSYNC B1 ;  /* 0x0000000000017941 */ /* 0x000fea0003800000 */
.L_x_49:
        /* <DEDUP_REMOVED lines=9> */
.L_x_52:
[----:B------:R-:W-:Y:S05]  /*2bc0*/  BSYNC B1 ;  /* 0x0000000000017941 */ /* 0x000fea0003800000 */
.L_x_51:
[----:B0----5:R-:W-:Y:S01]  /*2bd0*/  IMAD.U32 R12, R18, 0x10000, RZ ;  /* 0x00010000120c7824 */ /* 0x021fe200078e00ff */
        /* <DEDUP_REMOVED lines=8> */
.L_x_54:
[----:B------:R-:W-:Y:S05]  /*2c60*/  BSYNC B1 ;  /* 0x0000000000017941 */ /* 0x000fea0003800000 */
.L_x_53:
        /* <DEDUP_REMOVED lines=10> */
.L_x_56:
[----:B------:R-:W-:Y:S05]  /*2d10*/  BSYNC B1 ;  /* 0x0000000000017941 */ /* 0x000fea0003800000 */
.L_x_55:
        /* <DEDUP_REMOVED lines=10> */
.L_x_58:
[----:B------:R-:W-:Y:S05]  /*2dc0*/  BSYNC B1 ;  /* 0x0000000000017941 */ /* 0x000fea0003800000 */
.L_x_57:
        /* <DEDUP_REMOVED lines=9> */
.L_x_60:
[----:B------:R-:W-:Y:S05]  /*2e60*/  BSYNC B1 ;  /* 0x0000000000017941 */ /* 0x000fea0003800000 */
.L_x_59:
        /* <DEDUP_REMOVED lines=9> */
.L_x_62:
[----:B------:R-:W-:Y:S05]  /*2f00*/  BSYNC B1 ;  /* 0x0000000000017941 */ /* 0x000fea0003800000 */
.L_x_61:
        /* <DEDUP_REMOVED lines=10> */
.L_x_64:
[----:B------:R-:W-:Y:S05]  /*2fb0*/  BSYNC B1 ;  /* 0x0000000000017941 */ /* 0x000fea0003800000 */
.L_x_63:
        /* <DEDUP_REMOVED lines=10> */
.L_x_66:
[----:B------:R-:W-:Y:S05]  /*3060*/  BSYNC B1 ;  /* 0x0000000000017941 */ /* 0x000fea0003800000 */
.L_x_65:
        /* <DEDUP_REMOVED lines=9> */
.L_x_68:
[----:B------:R-:W-:Y:S05]  /*3100*/  BSYNC B1 ;  /* 0x0000000000017941 */ /* 0x000fea0003800000 */
.L_x_67:
        /* <DEDUP_REMOVED lines=9> */
.L_x_70:
[----:B------:R-:W-:Y:S05]  /*31a0*/  BSYNC B1 ;  /* 0x0000000000017941 */ /* 0x000fea0003800000 */
.L_x_69:
        /* <DEDUP_REMOVED lines=10> */
.L_x_72:
[----:B------:R-:W-:Y:S05]  /*3250*/  BSYNC B1 ;  /* 0x0000000000017941 */ /* 0x000fea0003800000 */
.L_x_71:
        /* <DEDUP_REMOVED lines=10> */
.L_x_74:
[----:B------:R-:W-:Y:S05]  /*3300*/  BSYNC B1 ;  /* 0x0000000000017941 */ /* 0x000fea0003800000 */
.L_x_73:
        /* <DEDUP_REMOVED lines=9> */
.L_x_76:
[----:B------:R-:W-:Y:S05]  /*33a0*/  BSYNC B1 ;  /* 0x0000000000017941 */ /* 0x000fea0003800000 */
.L_x_75:
        /* <DEDUP_REMOVED lines=9> */
.L_x_78:
[----:B------:R-:W-:Y:S05]  /*3440*/  BSYNC B1 ;  /* 0x0000000000017941 */ /* 0x000fea0003800000 */
.L_x_77:
        /* <DEDUP_REMOVED lines=10> */
.L_x_80:
[----:B------:R-:W-:Y:S05]  /*34f0*/  BSYNC B1 ;  /* 0x0000000000017941 */ /* 0x000fea0003800000 */
.L_x_79:
        /* <DEDUP_REMOVED lines=10> */
.L_x_82:
[----:B------:R-:W-:Y:S05]  /*35a0*/  BSYNC B1 ;  /* 0x0000000000017941 */ /* 0x000fea0003800000 */
.L_x_81:
        /* <DEDUP_REMOVED lines=9> */
.L_x_84:
[----:B------:R-:W-:Y:S05]  /*3640*/  BSYNC B1 ;  /* 0x0000000000017941 */ /* 0x000fea0003800000 */
.L_x_83:
        /* <DEDUP_REMOVED lines=9> */
.L_x_86:
[----:B------:R-:W-:Y:S05]  /*36e0*/  BSYNC B1 ;  /* 0x0000000000017941 */ /* 0x000fea0003800000 */
.L_x_85:
        /* <DEDUP_REMOVED lines=10> */
.L_x_88:
[----:B------:R-:W-:Y:S05]  /*3790*/  BSYNC B1 ;  /* 0x0000000000017941 */ /* 0x000fea0003800000 */
.L_x_87:
        /* <DEDUP_REMOVED lines=10> */
.L_x_90:
[----:B------:R-:W-:Y:S05]  /*3840*/  BSYNC B1 ;  /* 0x0000000000017941 */ /* 0x000fea0003800000 */
.L_x_89:
        /* <DEDUP_REMOVED lines=9> */
.L_x_92:
[----:B------:R-:W-:Y:S05]  /*38e0*/  BSYNC B1 ;  /* 0x0000000000017941 */ /* 0x000fea0003800000 */
.L_x_91:
        /* <DEDUP_REMOVED lines=9> */
.L_x_94:
[----:B------:R-:W-:Y:S05]  /*3980*/  BSYNC B1 ;  /* 0x0000000000017941 */ /* 0x000fea0003800000 */
.L_x_93:
        /* <DEDUP_REMOVED lines=10> */
.L_x_96:
[----:B------:R-:W-:Y:S05]  /*3a30*/  BSYNC B1 ;  /* 0x0000000000017941 */ /* 0x000fea0003800000 */
.L_x_95:
        /* <DEDUP_REMOVED lines=10> */
.L_x_98:
[----:B------:R-:W-:Y:S05]  /*3ae0*/  BSYNC B1 ;  /* 0x0000000000017941 */ /* 0x000fea0003800000 */
.L_x_97:
        /* <DEDUP_REMOVED lines=9> */
.L_x_100:
[----:B------:R-:W-:Y:S05]  /*3b80*/  BSYNC B1 ;  /* 0x0000000000017941 */ /* 0x000fea0003800000 */
.L_x_99:
        /* <DEDUP_REMOVED lines=9> */
.L_x_102:
[----:B------:R-:W-:Y:S05]  /*3c20*/  BSYNC B1 ;  /* 0x0000000000017941 */ /* 0x000fea0003800000 */
.L_x_101:
        /* <DEDUP_REMOVED lines=10> */
.L_x_104:
[----:B------:R-:W-:Y:S05]  /*3cd0*/  BSYNC B1 ;  /* 0x0000000000017941 */ /* 0x000fea0003800000 */
.L_x_103:
        /* <DEDUP_REMOVED lines=10> */
.L_x_106:
[----:B------:R-:W-:Y:S05]  /*3d80*/  BSYNC B1 ;  /* 0x0000000000017941 */ /* 0x000fea0003800000 */
.L_x_105:
        /* <DEDUP_REMOVED lines=9> */
.L_x_108:
[----:B------:R-:W-:Y:S05]  /*3e20*/  BSYNC B1 ;  /* 0x0000000000017941 */ /* 0x000fea0003800000 */
.L_x_107:
        /* <DEDUP_REMOVED lines=9> */
.L_x_110:
[----:B------:R-:W-:Y:S05]  /*3ec0*/  BSYNC B1 ;  /* 0x0000000000017941 */ /* 0x000fea0003800000 */
.L_x_109:
        /* <DEDUP_REMOVED lines=10> */
.L_x_112:
[----:B------:R-:W-:Y:S05]  /*3f70*/  BSYNC B1 ;  /* 0x0000000000017941 */ /* 0x000fea0003800000 */
.L_x_111:
        /* <DEDUP_REMOVED lines=10> */
.L_x_114:
[----:B------:R-:W-:Y:S05]  /*4020*/  BSYNC B1 ;  /* 0x0000000000017941 */ /* 0x000fea0003800000 */
.L_x_113:
        /* <DEDUP_REMOVED lines=9> */
.L_x_116:
[----:B------:R-:W-:Y:S05]  /*40c0*/  BSYNC B1 ;  /* 0x0000000000017941 */ /* 0x000fea0003800000 */
.L_x_115:
        /* <DEDUP_REMOVED lines=9> */
.L_x_118:
[----:B------:R-:W-:Y:S05]  /*4160*/  BSYNC B1 ;  /* 0x0000000000017941 */ /* 0x000fea0003800000 */
.L_x_117:
        /* <DEDUP_REMOVED lines=10> */
.L_x_120:
[----:B------:R-:W-:Y:S05]  /*4210*/  BSYNC B1 ;  /* 0x0000000000017941 */ /* 0x000fea0003800000 */
.L_x_119:
        /* <DEDUP_REMOVED lines=10> */
.L_x_122:
[----:B------:R-:W-:Y:S05]  /*42c0*/  BSYNC B1 ;  /* 0x0000000000017941 */ /* 0x000fea0003800000 */
.L_x_121:
        /* <DEDUP_REMOVED lines=9> */
.L_x_124:
[----:B------:R-:W-:Y:S05]  /*4360*/  BSYNC B1 ;  /* 0x0000000000017941 */ /* 0x000fea0003800000 */
.L_x_123:
        /* <DEDUP_REMOVED lines=9> */
.L_x_126:
[----:B------:R-:W-:Y:S05]  /*4400*/  BSYNC B1 ;  /* 0x0000000000017941 */ /* 0x000fea0003800000 */
.L_x_125:
        /* <DEDUP_REMOVED lines=10> */
.L_x_128:
[----:B------:R-:W-:Y:S05]  /*44b0*/  BSYNC B1 ;  /* 0x0000000000017941 */ /* 0x000fea0003800000 */
.L_x_127:
        /* <DEDUP_REMOVED lines=10> */
.L_x_130:
[----:B------:R-:W-:Y:S05]  /*4560*/  BSYNC B1 ;  /* 0x0000000000017941 */ /* 0x000fea0003800000 */
.L_x_129:
        /* <DEDUP_REMOVED lines=9> */
.L_x_132:
[----:B------:R-:W-:Y:S05]  /*4600*/  BSYNC B1 ;  /* 0x0000000000017941 */ /* 0x000fea0003800000 */
.L_x_131:
        /* <DEDUP_REMOVED lines=9> */
.L_x_134:
[----:B------:R-:W-:Y:S05]  /*46a0*/  BSYNC B1 ;  /* 0x0000000000017941 */ /* 0x000fea0003800000 */
.L_x_133:
        /* <DEDUP_REMOVED lines=10> */
.L_x_136:
[----:B------:R-:W-:Y:S05]  /*4750*/  BSYNC B1 ;  /* 0x0000000000017941 */ /* 0x000fea0003800000 */
.L_x_135:
        /* <DEDUP_REMOVED lines=10> */
.L_x_138:
[----:B------:R-:W-:Y:S05]  /*4800*/  BSYNC B1 ;  /* 0x0000000000017941 */ /* 0x000fea0003800000 */
.L_x_137:
        /* <DEDUP_REMOVED lines=9> */
.L_x_140:
[----:B------:R-:W-:Y:S05]  /*48a0*/  BSYNC B1 ;  /* 0x0000000000017941 */ /* 0x000fea0003800000 */
.L_x_139:
        /* <DEDUP_REMOVED lines=9> */
.L_x_142:
[----:B------:R-:W-:Y:S05]  /*4940*/  BSYNC B1 ;  /* 0x0000000000017941 */ /* 0x000fea0003800000 */
.L_x_141:
        /* <DEDUP_REMOVED lines=10> */
.L_x_144:
[----:B------:R-:W-:Y:S05]  /*49f0*/  BSYNC B1 ;  /* 0x0000000000017941 */ /* 0x000fea0003800000 */
.L_x_143:
        /* <DEDUP_REMOVED lines=10> */
.L_x_146:
[----:B------:R-:W-:Y:S05]  /*4aa0*/  BSYNC B1 ;  /* 0x0000000000017941 */ /* 0x000fea0003800000 */
.L_x_145:
        /* <DEDUP_REMOVED lines=9> */
.L_x_148:
[----:B------:R-:W-:Y:S05]  /*4b40*/  BSYNC B1 ;  /* 0x0000000000017941 */ /* 0x000fea0003800000 */
.L_x_147:
        /* <DEDUP_REMOVED lines=9> */
.L_x_150:
[----:B------:R-:W-:Y:S05]  /*4be0*/  BSYNC B1 ;  /* 0x0000000000017941 */ /* 0x000fea0003800000 */
.L_x_149:
        /* <DEDUP_REMOVED lines=10> */
.L_x_152:
[----:B------:R-:W-:Y:S05]  /*4c90*/  BSYNC B1 ;  /* 0x0000000000017941 */ /* 0x000fea0003800000 */
.L_x_151:
        /* <DEDUP_REMOVED lines=10> */
.L_x_154:
[----:B------:R-:W-:Y:S05]  /*4d40*/  BSYNC B1 ;  /* 0x0000000000017941 */ /* 0x000fea0003800000 */
.L_x_153:
[----:B0---45:R-:W-:Y:S01]  /*4d50*/  IMAD.U32 R4, R18, 0x10000, RZ ;  /* 0x0001000012047824 */ /* 0x031fe200078e00ff */
        /* <DEDUP_REMOVED lines=8> */
.L_x_156:
[----:B------:R-:W-:Y:S05]  /*4de0*/  BSYNC B1 ;  /* 0x0000000000017941 */ /* 0x000fea0003800000 */
.L_x_155:
[----:B0----5:R-:W-:Y:S01]  /*4df0*/  IMAD.U32 R4, R18, 0x10000, RZ ;  /* 0x0001000012047824 */ /* 0x021fe200078e00ff */
[----:B------:R-:W-:Y:S01]  /*4e00*/  ISETP.GT.AND P0, PT, R0, 0x8, P0 ;  /* 0x000000080000780c */ /* 0x000fe20000704270 */
[----:B------:R-:W-:Y:S01]  /*4e10*/  @P1 IMAD.MOV.U32 R5, RZ, RZ, R11 ;  /* 0x000000ffff051224 */ /* 0x000fe200078e000b */
[----:B------:R-:W-:Y:S01]  /*4e20*/  BSSY B1, `(.L_x_157) ;  /* 0x0000008000017945 */ /* 0x000fe20003800000 */
[----:B------:R-:W-:Y:S01]  /*4e30*/  FMUL R3, R4, R89 ;  /* 0x0000005904037220 */ /* 0x000fe20000400000 */
[----:B------:R-:W-:-:S03]  /*4e40*/  @P1 IMAD.MOV.U32 R4, RZ, RZ, R10 ;  /* 0x000000ffff041224 */ /* 0x000fc600078e000a */
[----:B------:R-:W-:-:S05]  /*4e50*/  FFMA R3, R86, R88, R3 ;  /* 0x0000005856037223 */ /* 0x000fca0000000003 */
[----:B------:R-:W-:-:S05]  /*4e60*/  F2FP.BF16.F32.PACK_AB R3, RZ, R3 ;  /* 0x00000003ff03723e */ /* 0x000fca00000010ff */
[----:B------:R0:W-:Y:S01]  /*4e70*/  @P1 STG.E.U16 desc[UR36][R4.64+0xf0], R3 ;  /* 0x0000f00304001986 */ /* 0x0001e2000c101524 */
[----:B------:R-:W-:Y:S05]  /*4e80*/  @!P0 BRA `(.L_x_158) ;  /* 0x0000000000048947 */ /* 0x000fea0003800000 */
[----:B------:R0:W5:Y:S02]  /*4e90*/  LDG.E.LTC128B.U16 R18, desc[UR36][R6.64+0xf2] ;  /* 0x0000f22406127981 */ /* 0x000164000c1e1520 */
.L_x_158:
[----:B------:R-:W-:Y:S05]  /*4ea0*/  BSYNC B1 ;  /* 0x0000000000017941 */ /* 0x000fea0003800000 */
.L_x_157:
[----:B------:R-:W-:Y:S05]  /*4eb0*/  @!P0 BRA `(.L_x_159) ;  /* 0x0000001000b08947 */ /* 0x000fea0003800000 */
[----:B-----5:R-:W-:-:S04]  /*4ec0*/  IMAD.U32 R18, R18, 0x10000, RZ ;  /* 0x0001000012127824 */ /* 0x020fc800078e00ff */
[----:B------:R-:W-:-:S04]  /*4ed0*/  FMUL R18, R18, R89 ;  /* 0x0000005912127220 */ /* 0x000fc80000400000 */
[----:B------:R-:W-:-:S05]  /*4ee0*/  FFMA R18, R87, R88, R18 ;  /* 0x0000005857127223 */ /* 0x000fca0000000012 */
[----:B------:R-:W-:-:S05]  /*4ef0*/  F2FP.BF16.F32.PACK_AB R18, RZ, R18 ;  /* 0x00000012ff12723e */ /* 0x000fca00000010ff */
[----:B------:R0:W-:Y:S01]  /*4f00*/  STG.E.U16 desc[UR36][R10.64+0xf2], R18 ;  /* 0x0000f2120a007986 */ /* 0x0001e2000c101524 */
[----:B------:R-:W-:Y:S05]  /*4f10*/  BRA `(.L_x_159) ;  /* 0x0000001000987947 */ /* 0x000fea0003800000 */
.L_x_34:
[----:B------:R-:W-:Y:S01]  /*4f20*/  ISETP.GT.AND P3, PT, R3, 0x1, PT ;  /* 0x000000010300780c */ /* 0x000fe20003f64270 */
[----:B------:R-:W-:Y:S01]  /*4f30*/  ULDC.64 UR4, c[0x0][0x5c0] ;  /* 0x0001700000047ab9 */ /* 0x000fe20000000a00 */
[-C--:B------:R-:W-:Y:S01]  /*4f40*/  FMUL R24, R24, R88.reuse ;  /* 0x0000005818187220 */ /* 0x080fe20000400000 */
[----:B------:R-:W-:Y:S01]  /*4f50*/  LEA R4, P4, R104, UR4, 0x1 ;  /* 0x0000000468047c11 */ /* 0x000fe2000f8808ff */
[-C--:B------:R-:W-:Y:S01]  /*4f60*/  FMUL R25, R25, R88.reuse ;  /* 0x0000005819197220 */ /* 0x080fe20000400000 */
[----:B------:R-:W-:Y:S01]  /*4f70*/  ISETP.GT.AND P0, PT, R0, RZ, P3 ;  /* 0x000000ff0000720c */ /* 0x000fe20001f04270 */
[----:B------:R-:W-:Y:S01]  /*4f80*/  FMUL R26, R26, R88 ;  /* 0x000000581a1a7220 */ /* 0x000fe20000400000 */
[----:B------:R-:W-:Y:S01]  /*4f90*/  F2FP.BF16.F32.PACK_AB R24, RZ, R24 ;  /* 0x00000018ff18723e */ /* 0x000fe200000010ff */
[-C--:B------:R-:W-:Y:S01]  /*4fa0*/  FMUL R27, R27, R88.reuse ;  /* 0x000000581b1b7220 */ /* 0x080fe20000400000 */
[----:B------:R-:W-:Y:S01]  /*4fb0*/  LEA.HI.X R5, R104, UR5, R113, 0x1, P4 ;  /* 0x0000000568057c11 */ /* 0x000fe2000a0f0c71 */
[-C--:B------:R-:W-:Y:S01]  /*4fc0*/  FMUL R28, R28, R88.reuse ;  /* 0x000000581c1c7220 */ /* 0x080fe20000400000 */
[----:B------:R-:W-:Y:S01]  /*4fd0*/  F2FP.BF16.F32.PACK_AB R25, RZ, R25 ;  /* 0x00000019ff19723e */ /* 0x000fe200000010ff */
[-C--:B------:R-:W-:Y:S01]  /*4fe0*/  FMUL R29, R29, R88.reuse ;  /* 0x000000581d1d7220 */ /* 0x080fe20000400000 */
[----:B------:R-:W-:Y:S01]  /*4ff0*/  ISETP.GT.AND P2, PT, R0, 0x8, P2 ;  /* 0x000000080000780c */ /* 0x000fe20001744270 */
[----:B------:R-:W-:Y:S01]  /*5000*/  @P1 STG.E.U16 desc[UR36][R4.64], R24 ;  /* 0x0000001804001986 */ /* 0x000fe2000c101524 */
[----:B------:R-:W-:Y:S01]  /*5010*/  ISETP.GT.AND P1, PT, R3, 0x8, PT ;  /* 0x000000080300780c */ /* 0x000fe20003f24270 */
[----:B------:R-:W-:Y:S01]  /*5020*/  FMUL R30, R30, R88 ;  /* 0x000000581e1e7220 */ /* 0x000fe20000400000 */
[C---:B------:R-:W-:Y:S01]  /*5030*/  SHF.L.U64.HI R7, R94.reuse, 0x1, R95 ;  /* 0x000000015e077819 */ /* 0x040fe2000001025f */
[----:B------:R-:W-:Y:S01]  /*5040*/  @P0 STG.E.U16 desc[UR36][R4.64+0x2], R25 ;  /* 0x0000021904000986 */ /* 0x000fe2000c101524 */
[----:B------:R-:W-:Y:S01]  /*5050*/  LEA R6, P5, R94, R4, 0x1 ;  /* 0x000000045e067211 */ /* 0x000fe200078a08ff */
[-C--:B------:R-:W-:Y:S01]  /*5060*/  FMUL R31, R31, R88.reuse ;  /* 0x000000581f1f7220 */ /* 0x080fe20000400000 */
[----:B------:R-:W-:Y:S01]  /*5070*/  ISETP.GT.AND P3, PT, R0, 0x8, P3 ;  /* 0x000000080000780c */ /* 0x000fe20001f64270 */
[-C--:B------:R-:W-:Y:S01]  /*5080*/  FMUL R32, R32, R88.reuse ;  /* 0x0000005820207220 */ /* 0x080fe20000400000 */
[----:B------:R-:W-:Y:S01]  /*5090*/  ISETP.GT.AND P0, PT, R3, 0x9, PT ;  /* 0x000000090300780c */ /* 0x000fe20003f04270 */
[----:B------:R-:W-:Y:S01]  /*50a0*/  IMAD.X R7, R7, 0x1, R5, P5 ;  /* 0x0000000107077824 */ /* 0x000fe200028e0605 */
[----:B------:R-:W-:Y:S01]  /*50b0*/  ISETP.GT.AND P4, PT, R0, RZ, P1 ;  /* 0x000000ff0000720c */ /* 0x000fe20000f84270 */
[----:B------:R-:W-:Y:S01]  /*50c0*/  FMUL R33, R33, R88 ;  /* 0x0000005821217220 */ /* 0x000fe20000400000 */
[----:B------:R-:W-:Y:S01]  /*50d0*/  F2FP.BF16.F32.PACK_AB R26, RZ, R26 ;  /* 0x0000001aff1a723e */ /* 0x000fe200000010ff */
[-C--:B------:R-:W-:Y:S01]  /*50e0*/  FMUL R34, R34, R88.reuse ;  /* 0x0000005822227220 */ /* 0x080fe20000400000 */
[----:B------:R-:W-:Y:S01]  /*50f0*/  ISETP.GT.AND P5, PT, R0, RZ, P0 ;  /* 0x000000ff0000720c */ /* 0x000fe200007a4270 */
[----:B------:R-:W-:Y:S01]  /*5100*/  FMUL R35, R35, R88 ;  /* 0x0000005823237220 */ /* 0x000fe20000400000 */
[----:B------:R-:W-:Y:S01]  /*5110*/  F2FP.BF16.F32.PACK_AB R27, RZ, R27 ;  /* 0x0000001bff1b723e */ /* 0x000fe200000010ff */
[----:B------:R-:W-:Y:S01]  /*5120*/  @P2 STG.E.U16 desc[UR36][R6.64], R26 ;  /* 0x0000001a06002986 */ /* 0x000fe2000c101524 */
[----:B------:R-:W-:Y:S01]  /*5130*/  F2FP.BF16.F32.PACK_AB R28, RZ, R28 ;  /* 0x0000001cff1c723e */ /* 0x000fe200000010ff */
[-C--:B------:R-:W-:Y:S01]  /*5140*/  FMUL R36, R36, R88.reuse ;  /* 0x0000005824247220 */ /* 0x080fe20000400000 */
[C---:B------:R-:W-:Y:S01]  /*5150*/  ISETP.GT.AND P2, PT, R0.reuse, 0x8, P1 ;  /* 0x000000080000780c */ /* 0x040fe20000f44270 */
[----:B------:R-:W-:Y:S01]  /*5160*/  @P3 STG.E.U16 desc[UR36][R6.64+0x2], R27 ;  /* 0x0000021b06003986 */ /* 0x000fe2000c101524 */
[----:B------:R-:W-:Y:S01]  /*5170*/  ISETP.GT.AND P1, PT, R3, 0x10, PT ;  /* 0x000000100300780c */ /* 0x000fe20003f24270 */
[-C--:B------:R-:W-:Y:S01]  /*5180*/  FMUL R37, R37, R88.reuse ;  /* 0x0000005825257220 */ /* 0x080fe20000400000 */
[----:B------:R-:W-:Y:S01]  /*5190*/  F2FP.BF16.F32.PACK_AB R29, RZ, R29 ;  /* 0x0000001dff1d723e */ /* 0x000fe200000010ff */
[----:B------:R-:W-:Y:S01]  /*51a0*/  @P4 STG.E.U16 desc[UR36][R4.64+0x10], R28 ;  /* 0x0000101c04004986 */ /* 0x000fe2000c101524 */
[----:B------:R-:W-:Y:S01]  /*51b0*/  ISETP.GT.AND P3, PT, R0, 0x8, P0 ;  /* 0x000000080000780c */ /* 0x000fe20000764270 */
[-C--:B------:R-:W-:Y:S01]  /*51c0*/  FMUL R38, R38, R88.reuse ;  /* 0x0000005826267220 */ /* 0x080fe20000400000 */
[----:B------:R-:W-:Y:S01]  /*51d0*/  ISETP.GT.AND P0, PT, R3, 0x11, PT ;  /* 0x000000110300780c */ /* 0x000fe20003f04270 */
[----:B------:R-:W-:Y:S01]  /*51e0*/  @P5 STG.E.U16 desc[UR36][R4.64+0x12], R29 ;  /* 0x0000121d04005986 */ /* 0x000fe2000c101524 */
        /* <DEDUP_REMOVED lines=162> */
[----:B------:R-:W-:-:S02]  /*5c10*/  F2FP.BF16.F32.PACK_AB R62, RZ, R62 ;  /* 0x0000003eff3e723e */ /* 0x000fc400000010ff */
[C---:B------:R-:W-:Y:S02]  /*5c20*/  ISETP.GT.AND P5, PT, R0.reuse, RZ, P0 ;  /* 0x000000ff0000720c */ /* 0x040fe400007a4270 */
[----:B------:R-:W-:Y:S01]  /*5c30*/  F2FP.BF16.F32.PACK_AB R63, RZ, R63 ;  /* 0x0000003fff3f723e */ /* 0x000fe200000010ff */
[----:B------:R-:W-:Y:S01]  /*5c40*/  @P2 STG.E.U16 desc[UR36][R6.64+0x90], R62 ;  /* 0x0000903e06002986 */ /* 0x000fe2000c101524 */
[----:B------:R-:W-:Y:S02]  /*5c50*/  F2FP.BF16.F32.PACK_AB R64, RZ, R64 ;  /* 0x00000040ff40723e */ /* 0x000fe400000010ff */
[C---:B------:R-:W-:Y:S01]  /*5c60*/  ISETP.GT.AND P2, PT, R0.reuse, 0x8, P1 ;  /* 0x000000080000780c */ /* 0x040fe20000f44270 */
[----:B------:R-:W-:Y:S01]  /*5c70*/  @P3 STG.E.U16 desc[UR36][R6.64+0x92], R63 ;  /* 0x0000923f06003986 */ /* 0x000fe2000c101524 */
[----:B------:R-:W-:Y:S02]  /*5c80*/  ISETP.GT.AND P1, PT, R3, 0x58, PT ;  /* 0x000000580300780c */ /* 0x000fe40003f24270 */
[----:B------:R-:W-:Y:S01]  /*5c90*/  F2FP.BF16.F32.PACK_AB R65, RZ, R65 ;  /* 0x00000041ff41723e */ /* 0x000fe200000010ff */
[----:B------:R-:W-:Y:S01]  /*5ca0*/  @P4 STG.E.U16 desc[UR36][R4.64+0xa0], R64 ;  /* 0x0000a04004004986 */ /* 0x000fe2000c101524 */
[----:B------:R-:W-:-:S02]  /*5cb0*/  ISETP.GT.AND P3, PT, R0, 0x8, P0 ;  /* 0x000000080000780c */ /* 0x000fc40000764270 */
[----:B------:R-:W-:Y:S01]  /*5cc0*/  ISETP.GT.AND P0, PT, R3, 0x59, PT ;  /* 0x000000590300780c */ /* 0x000fe20003f04270 */
[----:B------:R-:W-:Y:S01]  /*5cd0*/  @P5 STG.E.U16 desc[UR36][R4.64+0xa2], R65 ;  /* 0x0000a24104005986 */ /* 0x000fe2000c101524 */
[C---:B------:R-:W-:Y:S02]  /*5ce0*/  ISETP.GT.AND P4, PT, R0.reuse, RZ, P1 ;  /* 0x000000ff0000720c */ /* 0x040fe40000f84270 */
[----:B------:R-:W-:Y:S02]  /*5cf0*/  F2FP.BF16.F32.PACK_AB R66, RZ, R66 ;  /* 0x00000042ff42723e */ /* 0x000fe400000010ff */
[----:B------:R-:W-:Y:S02]  /*5d00*/  ISETP.GT.AND P5, PT, R0, RZ, P0 ;  /* 0x000000ff0000720c */ /* 0x000fe400007a4270 */
[----:B------:R-:W-:Y:S01]  /*5d10*/  F2FP.BF16.F32.PACK_AB R67, RZ, R67 ;  /* 0x00000043ff43723e */ /* 0x000fe200000010ff */
[----:B------:R-:W-:Y:S01]  /*5d20*/  @P2 STG.E.U16 desc[UR36][R6.64+0xa0], R66 ;  /* 0x0000a04206002986 */ /* 0x000fe2000c101524 */
[----:B------:R-:W-:-:S02]  /*5d30*/  F2FP.BF16.F32.PACK_AB R68, RZ, R68 ;  /* 0x00000044ff44723e */ /* 0x000fc400000010ff */
[C---:B------:R-:W-:Y:S01]  /*5d40*/  ISETP.GT.AND P2, PT, R0.reuse, 0x8, P1 ;  /* 0x000000080000780c */ /* 0x040fe20000f44270 */
[----:B------:R-:W-:Y:S01]  /*5d50*/  @P3 STG.E.U16 desc[UR36][R6.64+0xa2], R67 ;  /* 0x0000a24306003986 */ /* 0x000fe2000c101524 */
[C---:B------:R-:W-:Y:S02]  /*5d60*/  ISETP.GT.AND P1, PT, R3.reuse, 0x60, PT ;  /* 0x000000600300780c */ /* 0x040fe40003f24270 */
[----:B------:R-:W-:Y:S01]  /*5d70*/  F2FP.BF16.F32.PACK_AB R69, RZ, R69 ;  /* 0x00000045ff45723e */ /* 0x000fe200000010ff */
[----:B------:R-:W-:Y:S01]  /*5d80*/  @P4 STG.E.U16 desc[UR36][R4.64+0xb0], R68 ;  /* 0x0000b04404004986 */ /* 0x000fe2000c101524 */
[C---:B------:R-:W-:Y:S02]  /*5d90*/  ISETP.GT.AND P3, PT, R0.reuse, 0x8, P0 ;  /* 0x000000080000780c */ /* 0x040fe40000764270 */
[----:B------:R-:W-:Y:S01]  /*5da0*/  ISETP.GT.AND P0, PT, R3, 0x61, PT ;  /* 0x000000610300780c */ /* 0x000fe20003f04270 */
[----:B------:R-:W-:Y:S01]  /*5db0*/  @P5 STG.E.U16 desc[UR36][R4.64+0xb2], R69 ;  /* 0x0000b24504005986 */ /* 0x000fe2000c101524 */
[----:B------:R-:W-:-:S02]  /*5dc0*/  ISETP.GT.AND P4, PT, R0, RZ, P1 ;  /* 0x000000ff0000720c */ /* 0x000fc40000f84270 */
[C---:B------:R-:W-:Y:S02]  /*5dd0*/  ISETP.GT.AND P5, PT, R0.reuse, RZ, P0 ;  /* 0x000000ff0000720c */ /* 0x040fe400007a4270 */
[----:B------:R-:W-:Y:S02]  /*5de0*/  F2FP.BF16.F32.PACK_AB R70, RZ, R70 ;  /* 0x00000046ff46723e */ /* 0x000fe400000010ff */
[----:B------:R-:W-:Y:S02]  /*5df0*/  F2FP.BF16.F32.PACK_AB R71, RZ, R71 ;  /* 0x00000047ff47723e */ /* 0x000fe400000010ff */
[----:B------:R-:W-:Y:S01]  /*5e00*/  F2FP.BF16.F32.PACK_AB R72, RZ, R72 ;  /* 0x00000048ff48723e */ /* 0x000fe200000010ff */
[----:B------:R-:W-:Y:S01]  /*5e10*/  @P2 STG.E.U16 desc[UR36][R6.64+0xb0], R70 ;  /* 0x0000b04606002986 */ /* 0x000fe2000c101524 */
[----:B------:R-:W-:Y:S02]  /*5e20*/  F2FP.BF16.F32.PACK_AB R73, RZ, R73 ;  /* 0x00000049ff49723e */ /* 0x000fe400000010ff */
[C---:B------:R-:W-:Y:S01]  /*5e30*/  ISETP.GT.AND P1, PT, R0.reuse, 0x8, P1 ;  /* 0x000000080000780c */ /* 0x040fe20000f24270 */
[----:B------:R-:W-:Y:S01]  /*5e40*/  @P3 STG.E.U16 desc[UR36][R6.64+0xb2], R71 ;  /* 0x0000b24706003986 */ /* 0x000fe2000c101524 */
[----:B------:R-:W-:-:S02]  /*5e50*/  ISETP.GT.AND P2, PT, R0, 0x8, P0 ;  /* 0x000000080000780c */ /* 0x000fc40000744270 */
[----:B------:R-:W-:Y:S01]  /*5e60*/  F2FP.BF16.F32.PACK_AB R74, RZ, R74 ;  /* 0x0000004aff4a723e */ /* 0x000fe200000010ff */
[----:B------:R-:W-:Y:S01]  /*5e70*/  @P4 STG.E.U16 desc[UR36][R4.64+0xc0], R72 ;  /* 0x0000c04804004986 */ /* 0x000fe2000c101524 */
[C---:B------:R-:W-:Y:S02]  /*5e80*/  ISETP.GT.AND P4, PT, R3.reuse, 0x68, PT ;  /* 0x000000680300780c */ /* 0x040fe40003f84270 */
[----:B------:R-:W-:Y:S01]  /*5e90*/  ISETP.GT.AND P0, PT, R3, 0x69, PT ;  /* 0x000000690300780c */ /* 0x000fe20003f04270 */
[----:B------:R-:W-:Y:S01]  /*5ea0*/  @P5 STG.E.U16 desc[UR36][R4.64+0xc2], R73 ;  /* 0x0000c24904005986 */ /* 0x000fe2000c101524 */
[----:B------:R-:W-:Y:S02]  /*5eb0*/  ISETP.GT.AND P5, PT, R0, RZ, P4 ;  /* 0x000000ff0000720c */ /* 0x000fe400027a4270 */
[----:B------:R-:W-:Y:S01]  /*5ec0*/  F2FP.BF16.F32.PACK_AB R75, RZ, R75 ;  /* 0x0000004bff4b723e */ /* 0x000fe200000010ff */
[----:B------:R-:W-:Y:S01]  /*5ed0*/  @P1 STG.E.U16 desc[UR36][R6.64+0xc0], R74 ;  /* 0x0000c04a06001986 */ /* 0x000fe2000c101524 */
[----:B------:R-:W-:-:S02]  /*5ee0*/  F2FP.BF16.F32.PACK_AB R76, RZ, R76 ;  /* 0x0000004cff4c723e */ /* 0x000fc400000010ff */
[C---:B------:R-:W-:Y:S01]  /*5ef0*/  ISETP.GT.AND P3, PT, R0.reuse, RZ, P0 ;  /* 0x000000ff0000720c */ /* 0x040fe20000764270 */
[----:B------:R-:W-:Y:S01]  /*5f00*/  @P2 STG.E.U16 desc[UR36][R6.64+0xc2], R75 ;  /* 0x0000c24b06002986 */ /* 0x000fe2000c101524 */
[C---:B------:R-:W-:Y:S02]  /*5f10*/  ISETP.GT.AND P4, PT, R0.reuse, 0x8, P4 ;  /* 0x000000080000780c */ /* 0x040fe40002784270 */
[----:B------:R-:W-:Y:S02]  /*5f20*/  F2FP.BF16.F32.PACK_AB R77, RZ, R77 ;  /* 0x0000004dff4d723e */ /* 0x000fe400000010ff */
[----:B------:R-:W-:Y:S01]  /*5f30*/  F2FP.BF16.F32.PACK_AB R78, RZ, R78 ;  /* 0x0000004eff4e723e */ /* 0x000fe200000010ff */
[----:B------:R-:W-:Y:S01]  /*5f40*/  @P5 STG.E.U16 desc[UR36][R4.64+0xd0], R76 ;  /* 0x0000d04c04005986 */ /* 0x000fe2000c101524 */
[----:B------:R-:W-:Y:S02]  /*5f50*/  ISETP.GT.AND P5, PT, R0, 0x8, P0 ;  /* 0x000000080000780c */ /* 0x000fe400007a4270 */
[----:B------:R-:W-:-:S02]  /*5f60*/  F2FP.BF16.F32.PACK_AB R79, RZ, R79 ;  /* 0x0000004fff4f723e */ /* 0x000fc400000010ff */
[C---:B------:R-:W-:Y:S01]  /*5f70*/  ISETP.GT.AND P2, PT, R3.reuse, 0x71, PT ;  /* 0x000000710300780c */ /* 0x040fe20003f44270 */
[----:B------:R-:W-:Y:S01]  /*5f80*/  @P3 STG.E.U16 desc[UR36][R4.64+0xd2], R77 ;  /* 0x0000d24d04003986 */ /* 0x000fe2000c101524 */
[----:B------:R-:W-:Y:S02]  /*5f90*/  ISETP.GT.AND P3, PT, R3, 0x70, PT ;  /* 0x000000700300780c */ /* 0x000fe40003f64270 */
[----:B------:R-:W-:Y:S01]  /*5fa0*/  F2FP.BF16.F32.PACK_AB R80, RZ, R80 ;  /* 0x00000050ff50723e */ /* 0x000fe200000010ff */
[----:B------:R-:W-:Y:S01]  /*5fb0*/  @P4 STG.E.U16 desc[UR36][R6.64+0xd0], R78 ;  /* 0x0000d04e06004986 */ /* 0x000fe2000c101524 */
[C---:B------:R-:W-:Y:S02]  /*5fc0*/  ISETP.GT.AND P4, PT, R0.reuse, RZ, P2 ;  /* 0x000000ff0000720c */ /* 0x040fe40001784270 */
[----:B------:R-:W-:Y:S01]  /*5fd0*/  F2FP.BF16.F32.PACK_AB R81, RZ, R81 ;  /* 0x00000051ff51723e */ /* 0x000fe200000010ff */
[----:B------:R-:W-:Y:S01]  /*5fe0*/  @P5 STG.E.U16 desc[UR36][R6.64+0xd2], R79 ;  /* 0x0000d24f06005986 */ /* 0x000fe2000c101524 */
[----:B------:R-:W-:-:S02]  /*5ff0*/  ISETP.GT.AND P5, PT, R0, RZ, P3 ;  /* 0x000000ff0000720c */ /* 0x000fc40001fa4270 */
[C---:B------:R-:W-:Y:S02]  /*6000*/  ISETP.GT.AND P1, PT, R3.reuse, 0x78, PT ;  /* 0x000000780300780c */ /* 0x040fe40003f24270 */
[----:B------:R-:W-:Y:S02]  /*6010*/  ISETP.GT.AND P0, PT, R3, 0x79, PT ;  /* 0x000000790300780c */ /* 0x000fe40003f04270 */
[C---:B------:R-:W-:Y:S02]  /*6020*/  ISETP.GT.AND P3, PT, R0.reuse, 0x8, P3 ;  /* 0x000000080000780c */ /* 0x040fe40001f64270 */
[C---:B------:R-:W-:Y:S02]  /*6030*/  ISETP.GT.AND P2, PT, R0.reuse, 0x8, P2 ;  /* 0x000000080000780c */ /* 0x040fe40001744270 */
[----:B------:R-:W-:Y:S02]  /*6040*/  F2FP.BF16.F32.PACK_AB R82, RZ, R82 ;  /* 0x00000052ff52723e */ /* 0x000fe400000010ff */
[----:B------:R-:W-:Y:S01]  /*6050*/  F2FP.BF16.F32.PACK_AB R83, RZ, R83 ;  /* 0x00000053ff53723e */ /* 0x000fe200000010ff */
[----:B------:R-:W-:Y:S01]  /*6060*/  @P5 STG.E.U16 desc[UR36][R4.64+0xe0], R80 ;  /* 0x0000e05004005986 */ /* 0x000fe2000c101524 */
[----:B------:R-:W-:-:S02]  /*6070*/  ISETP.GT.AND P5, PT, R0, RZ, P0 ;  /* 0x000000ff0000720c */ /* 0x000fc400007a4270 */
[C---:B------:R-:W-:Y:S01]  /*6080*/  ISETP.GT.AND P0, PT, R0.reuse, 0x8, P0 ;  /* 0x000000080000780c */ /* 0x040fe20000704270 */
[----:B------:R-:W-:Y:S01]  /*6090*/  @P4 STG.E.U16 desc[UR36][R4.64+0xe2], R81 ;  /* 0x0000e25104004986 */ /* 0x000fe2000c101524 */
[C---:B------:R-:W-:Y:S02]  /*60a0*/  ISETP.GT.AND P4, PT, R0.reuse, RZ, P1 ;  /* 0x000000ff0000720c */ /* 0x040fe40000f84270 */
[----:B------:R-:W-:Y:S01]  /*60b0*/  ISETP.GT.AND P1, PT, R0, 0x8, P1 ;  /* 0x000000080000780c */ /* 0x000fe20000f24270 */
[----:B------:R-:W-:Y:S01]  /*60c0*/  @P3 STG.E.U16 desc[UR36][R6.64+0xe0], R82 ;  /* 0x0000e05206003986 */ /* 0x000fe2000c101524 */
[----:B------:R-:W-:Y:S02]  /*60d0*/  F2FP.BF16.F32.PACK_AB R84, RZ, R84 ;  /* 0x00000054ff54723e */ /* 0x000fe400000010ff */
[----:B------:R-:W-:Y:S01]  /*60e0*/  F2FP.BF16.F32.PACK_AB R85, RZ, R85 ;  /* 0x00000055ff55723e */ /* 0x000fe200000010ff */
[----:B------:R-:W-:Y:S01]  /*60f0*/  @P2 STG.E.U16 desc[UR36][R6.64+0xe2], R83 ;  /* 0x0000e25306002986 */ /* 0x000fe2000c101524 */
[----:B------:R-:W-:-:S02]  /*6100*/  F2FP.BF16.F32.PACK_AB R86, RZ, R86 ;  /* 0x00000056ff56723e */ /* 0x000fc400000010ff */
[----:B------:R-:W-:-:S03]  /*6110*/  F2FP.BF16.F32.PACK_AB R87, RZ, R87 ;  /* 0x00000057ff57723e */ /* 0x000fc600000010ff */
[----:B------:R-:W-:Y:S04]  /*6120*/  @P4 STG.E.U16 desc[UR36][R4.64+0xf0], R84 ;  /* 0x0000f05404004986 */ /* 0x000fe8000c101524 */
[----:B------:R0:W-:Y:S02]  /*6130*/  @P5 STG.E.U16 desc[UR36][R4.64+0xf2], R85 ;  /* 0x0000f25504005986 */ /* 0x0001e4000c101524 */
[----:B0-----:R-:W-:Y:S02]  /*6140*/  @P1 IMAD.MOV.U32 R4, RZ, RZ, R6 ;  /* 0x000000ffff041224 */ /* 0x001fe400078e0006 */
[----:B------:R-:W-:-:S05]  /*6150*/  @P1 IMAD.MOV.U32 R5, RZ, RZ, R7 ;  /* 0x000000ffff051224 */ /* 0x000fca00078e0007 */
[----:B------:R0:W-:Y:S04]  /*6160*/  @P1 STG.E.U16 desc[UR36][R4.64+0xf0], R86 ;  /* 0x0000f05604001986 */ /* 0x0001e8000c101524 */
[----:B------:R0:W-:Y:S02]  /*6170*/  @P0 STG.E.U16 desc[UR36][R6.64+0xf2], R87 ;  /* 0x0000f25706000986 */ /* 0x0001e4000c101524 */
.L_x_159:
[----:B------:R-:W-:Y:S05]  /*6180*/  BSYNC B0 ;  /* 0x0000000000007941 */ /* 0x000fea0003800000 */
.L_x_33:
[----:B0-----:R-:W2:Y:S01]  /*6190*/  LDL.64 R4, [R1] ;  /* 0x0000000001047983 */ /* 0x001ea20000100a00 */
[----:B------:R-:W-:Y:S01]  /*61a0*/  ULDC.64 UR4, c[0x0][0x650] ;  /* 0x0001940000047ab9 */ /* 0x000fe20000000a00 */
[----:B------:R-:W-:Y:S02]  /*61b0*/  IMAD.U32 R0, RZ, RZ, UR44 ;  /* 0x0000002cff007e24 */ /* 0x000fe4000f8e00ff */
[----:B------:R-:W-:Y:S02]  /*61c0*/  IMAD.MOV.U32 R22, RZ, RZ, -0x1 ;  /* 0xffffffffff167424 */ /* 0x000fe400078e00ff */
[----:B------:R0:W-:Y:S01]  /*61d0*/  SYNCS.ARRIVE.TRANS64.A1T0 RZ, [R0+UR46], RZ ;  /* 0x000000ff00ff79a7 */ /* 0x0001e2000810002e */
[----:B-----5:R-:W-:Y:S02]  /*61e0*/  IMAD.MOV.U32 R18, RZ, RZ, -0x1 ;  /* 0xffffffffff127424 */ /* 0x020fe400078e00ff */
[----:B------:R-:W-:Y:S01]  /*61f0*/  IMAD.MOV.U32 R19, RZ, RZ, -0x1 ;  /* 0xffffffffff137424 */ /* 0x000fe200078e00ff */
[----:B0-----:R-:W-:-:S02]  /*6200*/  PRMT R0, RZ, 0x7610, R0 ;  /* 0x00007610ff007816 */ /* 0x001fc40000000000 */
[----:B--2---:R-:W-:-:S05]  /*6210*/  LEA R16, P0, R4, R16, 0x1 ;  /* 0x0000001004107211 */ /* 0x004fca00078008ff */
[----:B------:R-:W-:Y:S01]  /*6220*/  IMAD.X R17, R98, 0x1, R17, P0 ;  /* 0x0000000162117824 */ /* 0x000fe200000e0611 */
[----:B------:R-:W-:-:S04]  /*6230*/  ISETP.GE.U32.AND P0, PT, R16, UR4, PT ;  /* 0x0000000410007c0c */ /* 0x000fc8000bf06070 */
[----:B------:R-:W-:-:S13]  /*6240*/  ISETP.GE.U32.AND.EX P0, PT, R17, UR5, PT, P0 ;  /* 0x0000000511007c0c */ /* 0x000fda000bf06100 */
[----:B------:R-:W-:Y:S05]  /*6250*/  @P0 BRA `(.L_x_160) ;  /* 0x00000004004c0947 */ /* 0x000fea0003800000 */
[----:B-1----:R-:W0:Y:S01]  /*6260*/  LDC.64 R10, c[0x0][0x628] ;  /* 0x00018a00ff0a7b82 */ /* 0x002e220000000a00 */
[----:B------:R-:W1:Y:S01]  /*6270*/  S2R R12, SR_CTAID.X ;  /* 0x00000000000c7919 */ /* 0x000e620000002500 */
[----:B------:R-:W-:Y:S02]  /*6280*/  IMAD.MOV.U32 R8, RZ, RZ, R16 ;  /* 0x000000ffff087224 */ /* 0x000fe400078e0010 */
[----:B------:R-:W-:Y:S01]  /*6290*/  IMAD.MOV.U32 R9, RZ, RZ, R17 ;  /* 0x000000ffff097224 */ /* 0x000fe200078e0011 */
[----:B------:R-:W2:Y:S03]  /*62a0*/  S2R R18, SR_CTAID.Y ;  /* 0x0000000000127919 */ /* 0x000ea60000002600 */
[----:B------:R-:W1:Y:S08]  /*62b0*/  LDC R0, c[0x0][0x630] ;  /* 0x00018c00ff007b82 */ /* 0x000e700000000800 */
[----:B------:R-:W1:Y:S01]  /*62c0*/  LDC.64 R14, c[0x0][0x620] ;  /* 0x00018800ff0e7b82 */ /* 0x000e620000000a00 */
[----:B0-----:R-:W-:-:S04]  /*62d0*/  ISETP.NE.U32.AND P0, PT, R10, RZ, PT ;  /* 0x000000ff0a00720c */ /* 0x001fc80003f05070 */
[----:B------:R-:W-:-:S13]  /*62e0*/  ISETP.NE.AND.EX P0, PT, R11, RZ, PT, P0 ;  /* 0x000000ff0b00720c */ /* 0x000fda0003f05300 */
[----:B-12---:R-:W-:Y:S05]  /*62f0*/  @!P0 BRA `(.L_x_161) ;  /* 0x0000000000288947 */ /* 0x006fea0003800000 */
[----:B------:R-:W0:Y:S02]  /*6300*/  LDC R3, c[0x0][0x634] ;  /* 0x00018d00ff037b82 */ /* 0x000e240000000800 */
[----:B0-----:R-:W-:-:S05]  /*6310*/  IADD3 R3, P0, R16, R3, RZ ;  /* 0x0000000310037210 */ /* 0x001fca0007f1e0ff */
[----:B------:R-:W-:-:S04]  /*6320*/  IMAD.X R13, RZ, RZ, R17, P0 ;  /* 0x000000ffff0d7224 */ /* 0x000fc800000e0611 */
[----:B------:R-:W-:-:S04]  /*6330*/  IMAD.WIDE.U32 R4, R13, R10, RZ ;  /* 0x0000000a0d047225 */ /* 0x000fc800078e00ff */
[----:B---34-:R-:W-:-:S04]  /*6340*/  IMAD.WIDE.U32 R6, P0, R3, R11, R4 ;  /* 0x0000000b03067225 */ /* 0x018fc80007800004 */
[----:B------:R-:W-:-:S04]  /*6350*/  IMAD.WIDE.U32 R4, R3, R10, RZ ;  /* 0x0000000a03047225 */ /* 0x000fc800078e00ff */
[----:B------:R-:W-:Y:S01]  /*6360*/  IMAD.X R9, RZ, RZ, RZ, P0 ;  /* 0x000000ffff097224 */ /* 0x000fe200000e06ff */
[----:B------:R-:W-:Y:S01]  /*6370*/  IADD3 RZ, P0, R5, R6, RZ ;  /* 0x0000000605ff7210 */ /* 0x000fe20007f1e0ff */
[----:B------:R-:W-:-:S04]  /*6380*/  IMAD.MOV.U32 R8, RZ, RZ, R7 ;  /* 0x000000ffff087224 */ /* 0x000fc800078e0007 */
[----:B------:R-:W-:-:S08]  /*6390*/  IMAD.WIDE.U32.X R8, R13, R11, R8, P0 ;  /* 0x0000000b0d087225 */ /* 0x000fd000000e0408 */
.L_x_161:
[-CC-:B------:R-:W-:Y:S01]  /*63a0*/  SHF.R.U64 R19, R8, R0.reuse, R9.reuse ;  /* 0x0000000008137219 */ /* 0x180fe20000001209 */
[----:B------:R-:W0:Y:S01]  /*63b0*/  LDC.64 R24, c[0x0][0x640] ;  /* 0x00019000ff187b82 */ /* 0x000e220000000a00 */
[----:B------:R-:W-:Y:S01]  /*63c0*/  SHF.R.U32.HI R0, RZ, R0, R9 ;  /* 0x00000000ff007219 */ /* 0x000fe20000011609 */
[----:B------:R-:W-:Y:S01]  /*63d0*/  ULDC UR4, c[0x0][0x150] ;  /* 0x0000540000047ab9 */ /* 0x000fe20000000800 */
[----:B------:R-:W-:Y:S02]  /*63e0*/  IADD3 R3, P0, RZ, -R19, RZ ;  /* 0x80000013ff037210 */ /* 0x000fe40007f1e0ff */
[----:B---34-:R-:W-:-:S03]  /*63f0*/  I2FP.F32.U32 R7, R12 ;  /* 0x0000000c00077245 */ /* 0x018fc60000201000 */
[----:B------:R-:W1:Y:S01]  /*6400*/  LDC R6, c[0x0][0x618] ;  /* 0x00018600ff067b82 */ /* 0x000e620000000800 */
[----:B------:R-:W-:Y:S02]  /*6410*/  IMAD.X R5, RZ, RZ, ~R0, P0 ;  /* 0x000000ffff057224 */ /* 0x000fe400000e0e00 */
[----:B------:R-:W-:Y:S01]  /*6420*/  FMUL R7, R7, UR4 ;  /* 0x0000000407077c20 */ /* 0x000fe20008400000 */
[----:B------:R-:W-:Y:S01]  /*6430*/  ULDC UR4, c[0x0][0x154] ;  /* 0x0000550000047ab9 */ /* 0x000fe20000000800 */
[-C--:B------:R-:W-:Y:S02]  /*6440*/  IMAD R0, R5, R14.reuse, RZ ;  /* 0x0000000e05007224 */ /* 0x080fe400078e02ff */
[C---:B------:R-:W-:Y:S01]  /*6450*/  IMAD.WIDE.U32 R4, R3.reuse, R14, R16 ;  /* 0x0000000e03047225 */ /* 0x040fe200078e0010 */
[----:B------:R-:W2:Y:S01]  /*6460*/  LDC R8, c[0x0][0x608] ;  /* 0x00018200ff087b82 */ /* 0x000ea20000000800 */
[----:B------:R-:W3:Y:S02]  /*6470*/  F2I.U32.TRUNC.NTZ R7, R7 ;  /* 0x0000000700077305 */ /* 0x000ee4000020f000 */
[----:B------:R-:W-:Y:S01]  /*6480*/  IMAD R3, R3, R15, R0 ;  /* 0x0000000f03037224 */ /* 0x000fe200078e0200 */
[----:B------:R-:W-:-:S03]  /*6490*/  I2FP.F32.U32 R0, R18 ;  /* 0x0000001200007245 */ /* 0x000fc60000201000 */
[----:B------:R-:W-:Y:S01]  /*64a0*/  IMAD.IADD R3, R5, 0x1, R3 ;  /* 0x0000000105037824 */ /* 0x000fe200078e0203 */
[----:B------:R-:W4:Y:S01]  /*64b0*/  LDC R11, c[0x0][0x658] ;  /* 0x00019600ff0b7b82 */ /* 0x000f220000000800 */
[----:B0-----:R-:W-:-:S04]  /*64c0*/  ISETP.NE.U32.AND P0, PT, R24, RZ, PT ;  /* 0x000000ff1800720c */ /* 0x001fc80003f05070 */
[----:B------:R-:W-:-:S03]  /*64d0*/  ISETP.NE.AND.EX P0, PT, R25, RZ, PT, P0 ;  /* 0x000000ff1900720c */ /* 0x000fc60003f05300 */
[----:B------:R-:W0:Y:S01]  /*64e0*/  LDC R9, c[0x0][0x144] ;  /* 0x00005100ff097b82 */ /* 0x000e220000000800 */
[-C--:B-1----:R-:W-:Y:S01]  /*64f0*/  SHF.R.U64 R10, R4, R6.reuse, R3 ;  /* 0x00000006040a7219 */ /* 0x082fe20000001203 */
[----:B---3--:R-:W-:Y:S01]  /*6500*/  IMAD.MOV R7, RZ, RZ, -R7 ;  /* 0x000000ffff077224 */ /* 0x008fe200078e0a07 */
[----:B------:R-:W-:Y:S01]  /*6510*/  SHF.R.U32.HI R3, RZ, R6, R3 ;  /* 0x00000006ff037219 */ /* 0x000fe20000011603 */
[----:B------:R-:W-:-:S04]  /*6520*/  FMUL R6, R0, UR4 ;  /* 0x0000000400067c20 */ /* 0x000fc80008400000 */
[----:B------:R-:W1:Y:S01]  /*6530*/  LDC R21, c[0x0][0x148] ;  /* 0x00005200ff157b82 */ /* 0x000e620000000800 */
[----:B------:R3:W0:Y:S01]  /*6540*/  F2I.U32.TRUNC.NTZ R14, R6 ;  /* 0x00000006000e7305 */ /* 0x000622000020f000 */
[-CC-:B--2---:R-:W-:Y:S02]  /*6550*/  SHF.R.U64 R13, R10, R8.reuse, R3.reuse ;  /* 0x000000080a0d7219 */ /* 0x184fe40000001203 */
[----:B------:R-:W-:-:S04]  /*6560*/  SHF.R.U32.HI R0, RZ, R8, R3 ;  /* 0x00000008ff007219 */ /* 0x000fc80000011603 */
[----:B------:R-:W2:Y:S01]  /*6570*/  LDC R20, c[0x0][0x648] ;  /* 0x00019200ff147b82 */ /* 0x000ea20000000800 */
[-CC-:B----4-:R-:W-:Y:S02]  /*6580*/  SHF.R.U64 R15, R13, R11.reuse, R0.reuse ;  /* 0x0000000b0d0f7219 */ /* 0x190fe40000001200 */
[----:B------:R-:W-:-:S03]  /*6590*/  SHF.R.U32.HI R5, RZ, R11, R0 ;  /* 0x0000000bff057219 */ /* 0x000fc60000011600 */
[----:B------:R-:W-:Y:S02]  /*65a0*/  IMAD.MOV.U32 R4, RZ, RZ, R15 ;  /* 0x000000ffff047224 */ /* 0x000fe400078e000f */
[----:B------:R-:W4:Y:S01]  /*65b0*/  LDC R26, c[0x0][0x638] ;  /* 0x00018e00ff1a7b82 */ /* 0x000f220000000800 */
[----:B0-----:R-:W-:-:S07]  /*65c0*/  IMAD R22, R9, R7, R12 ;  /* 0x0000000709167224 */ /* 0x001fce00078e020c */
[----:B------:R-:W0:Y:S08]  /*65d0*/  LDC R27, c[0x0][0x610] ;  /* 0x00018400ff1b7b82 */ /* 0x000e300000000800 */
[----:B------:R-:W0:Y:S01]  /*65e0*/  LDC R28, c[0x0][0x600] ;  /* 0x00018000ff1c7b82 */ /* 0x000e220000000800 */
[----:B-123--:R-:W-:Y:S05]  /*65f0*/  @!P0 BRA `(.L_x_162) ;  /* 0x0000000000288947 */ /* 0x00efea0003800000 */
[----:B------:R-:W1:Y:S02]  /*6600*/  LDC R0, c[0x0][0x64c] ;  /* 0x00019300ff007b82 */ /* 0x000e640000000800 */
[----:B-1----:R-:W-:-:S05]  /*6610*/  IADD3 R3, P0, R15, R0, RZ ;  /* 0x000000000f037210 */ /* 0x002fca0007f1e0ff */
        /* <DEDUP_REMOVED lines=8> */
.L_x_162:
[----:B------:R-:W-:Y:S01]  /*66a0*/  ISETP.NE.AND P0, PT, R2, 0x1, PT ;  /* 0x000000010200780c */ /* 0x000fe20003f05270 */
[----:B------:R-:W-:Y:S01]  /*66b0*/  IMAD.MOV R14, RZ, RZ, -R14 ;  /* 0x000000ffff0e7224 */ /* 0x000fe200078e0a0e */
[----:B------:R-:W-:Y:S02]  /*66c0*/  SHF.R.U64 R0, R4, R20, R5 ;  /* 0x0000001404007219 */ /* 0x000fe40000001205 */
[----:B------:R-:W-:Y:S02]  /*66d0*/  LOP3.LUT R3, R13, R100, RZ, 0xc0, !PT ;  /* 0x000000640d037212 */ /* 0x000fe400078ec0ff */
[----:B------:R-:W-:Y:S01]  /*66e0*/  LOP3.LUT R5, R10, R99, RZ, 0xc0, !PT ;  /* 0x000000630a057212 */ /* 0x000fe200078ec0ff */
[----:B------:R-:W-:Y:S02]  /*66f0*/  IMAD.MOV R4, RZ, RZ, -R0 ;  /* 0x000000ffff047224 */ /* 0x000fe400078e0a00 */
[----:B------:R-:W-:Y:S02]  /*6700*/  IMAD R3, R96, R0, R3 ;  /* 0x0000000060037224 */ /* 0x000fe400078e0203 */
[----:B----4-:R-:W-:-:S02]  /*6710*/  IMAD R0, R4, R26, R15 ;  /* 0x0000001a04007224 */ /* 0x010fc400078e020f */
[----:B------:R-:W-:Y:S02]  /*6720*/  @P0 IMAD R22, R21, R14, R18 ;  /* 0x0000000e15160224 */ /* 0x000fe400078e0212 */
[----:B------:R-:W-:Y:S02]  /*6730*/  IMAD.MOV.U32 R4, RZ, RZ, 0x1 ;  /* 0x00000001ff047424 */ /* 0x000fe400078e00ff */
[----:B0-----:R-:W-:Y:S02]  /*6740*/  IMAD R22, R3, R27, R22 ;  /* 0x0000001b03167224 */ /* 0x001fe400078e0216 */
[----:B------:R-:W-:Y:S01]  /*6750*/  IMAD R3, R0, R28, R5 ;  /* 0x0000001c00037224 */ /* 0x000fe200078e0205 */
[----:B------:R-:W-:-:S04]  /*6760*/  PRMT R0, R4, 0x7610, R0 ;  /* 0x0000761004007816 */ /* 0x000fc80000000000 */
[----:B------:R-:W-:Y:S02]  /*6770*/  SEL R18, R3, R22, !P0 ;  /* 0x0000001603127207 */ /* 0x000fe40004000000 */
[----:B------:R-:W-:-:S07]  /*6780*/  SEL R22, R22, R3, !P0 ;  /* 0x0000000316167207 */ /* 0x000fce0004000000 */
.L_x_160:
[----:B------:R-:W-:Y:S01]  /*6790*/  LOP3.LUT P0, RZ, R0, 0xff, RZ, 0xc0, !PT ;  /* 0x000000ff00ff7812 */ /* 0x000fe2000780c0ff */
[----:B------:R-:W-:Y:S01]  /*67a0*/  UIMAD.WIDE.U32 UR4, UR38, 0x38e38e39, URZ ;  /* 0x38e38e39260478a5 */ /* 0x000fe2000f8e003f */
[----:B------:R-:W-:-:S03]  /*67b0*/  LOP3.LUT R103, R103, 0x1, RZ, 0x3c, !PT ;  /* 0x0000000167677812 */ /* 0x000fc600078e3cff */
[----:B------:R-:W-:-:S04]  /*67c0*/  USHF.R.U32.HI UR4, URZ, 0x1, UR5 ;  /* 0x000000013f047899 */ /* 0x000fc80008011605 */
[----:B------:R-:W-:-:S04]  /*67d0*/  UIMAD UR38, UR4, -0x9, UR38 ;  /* 0xfffffff7042678a4 */ /* 0x000fc8000f8e0226 */
[----:B------:R-:W-:Y:S08]  /*67e0*/  @P0 BRA `(.L_x_163) ;  /* 0xffffffac00800947 */ /* 0x000ff0000383ffff */
[----:B------:R-:W-:Y:S05]  /*67f0*/  EXIT ;  /* 0x000000000000794d */ /* 0x000fea0003800000 */
.L_x_14:
[----:B------:R-:W-:-:S08]  /*6800*/  ISETP.NE.AND P0, PT, R14, RZ, PT ;  /* 0x000000ff0e00720c */ /* 0x000fd00003f05270 */
[----:B0-----:R-:W0:-:S00]  /*6810*/  USETMAXREG.DEALLOC.CTAPOOL 0x28 ;  /* 0x00000028000079c8 */ /* 0x001e0000080e0500 */
[----:B------:R-:W-:Y:S05]  /*6820*/  @P0 EXIT ;  /* 0x000000000000094d */ /* 0x000fea0003800000 */
[----:B0-----:R-:W-:Y:S01]  /*6830*/  LOP3.LUT P0, RZ, R3, 0xff, RZ, 0xc0, !PT ;  /* 0x000000ff03ff7812 */ /* 0x001fe2000780c0ff */
[----:B------:R-:W-:Y:S02]  /*6840*/  IMAD.MOV.U32 R3, RZ, RZ, 0x1 ;  /* 0x00000001ff037424 */ /* 0x000fe400078e00ff */
[----:B------:R-:W-:-:S10]  /*6850*/  IMAD.MOV.U32 R8, RZ, RZ, RZ ;  /* 0x000000ffff087224 */ /* 0x000fd400078e00ff */
[----:B------:R-:W-:Y:S05]  /*6860*/  @!P0 BRA `(.L_x_164) ;  /* 0x0000000c002c8947 */ /* 0x000fea0003800000 */
[----:B------:R-:W-:Y:S01]  /*6870*/  LOP3.LUT P0, RZ, R4, 0x1f, RZ, 0xc0, !PT ;  /* 0x0000001f04ff7812 */ /* 0x000fe2000780c0ff */
[----:B------:R-:W-:Y:S01]  /*6880*/  ULDC UR5, c[0x0][0x658] ;  /* 0x0001960000057ab9 */ /* 0x000fe20000000800 */
[----:B------:R-:W-:Y:S01]  /*6890*/  UMOV UR6, 0xffffffff ;  /* 0xffffffff00067882 */ /* 0x000fe20000000000 */
[----:B------:R-:W-:Y:S01]  /*68a0*/  BSSY B0, `(.L_x_164) ;  /* 0x00000c7000007945 */ /* 0x000fe20003800000 */
[----:B------:R-:W-:Y:S01]  /*68b0*/  USHF.L.U32 UR6, UR6, UR5, URZ ;  /* 0x0000000506067299 */ /* 0x000fe2000800063f */
[C---:B------:R-:W-:Y:S01]  /*68c0*/  ISETP.NE.AND P2, PT, R5.reuse, RZ, PT ;  /* 0x000000ff0500720c */ /* 0x040fe20003f45270 */
[----:B------:R-:W-:Y:S01]  /*68d0*/  IMAD.MOV.U32 R10, RZ, RZ, 0x1 ;  /* 0x00000001ff0a7424 */ /* 0x000fe200078e00ff */
[----:B------:R-:W-:Y:S01]  /*68e0*/  ISETP.NE.OR P0, PT, R5, RZ, !P0 ;  /* 0x000000ff0500720c */ /* 0x000fe20004705670 */
[----:B------:R-:W-:Y:S01]  /*68f0*/  IMAD.MOV.U32 R3, RZ, RZ, 0x1 ;  /* 0x00000001ff037424 */ /* 0x000fe200078e00ff */
[----:B------:R-:W-:Y:S01]  /*6900*/  LOP3.LUT R9, R23, 0x2, RZ, 0xfc, !PT ;  /* 0x0000000217097812 */ /* 0x000fe200078efcff */
[----:B------:R-:W-:Y:S01]  /*6910*/  IMAD.MOV.U32 R8, RZ, RZ, RZ ;  /* 0x000000ffff087224 */ /* 0x000fe200078e00ff */
[----:B------:R-:W-:Y:S01]  /*6920*/  ULDC UR4, c[0x0][0x600] ;  /* 0x0001800000047ab9 */ /* 0x000fe20000000800 */
[----:B------:R-:W-:Y:S01]  /*6930*/  UMOV UR7, 0x1 ;  /* 0x0000000100077882 */ /* 0x000fe20000000000 */
[----:B------:R-:W-:-:S02]  /*6940*/  UIADD3 UR21, UR40, 0x1, URZ ;  /* 0x0000000128157890 */ /* 0x000fc4000fffe03f */
[----:B------:R-:W-:Y:S02]  /*6950*/  UIADD3 UR13, UR4, -0x1, URZ ;  /* 0xffffffff040d7890 */ /* 0x000fe4000fffe03f */
[----:B------:R-:W-:Y:S02]  /*6960*/  USHF.L.U32 UR15, UR7, UR5, URZ ;  /* 0x00000005070f7299 */ /* 0x000fe4000800063f */
[----:B------:R-:W-:Y:S01]  /*6970*/  ULOP3.LUT UR14, URZ, UR6, URZ, 0x33, !UPT ;  /* 0x000000063f0e7292 */ /* 0x000fe2000f8e333f */
[----:B------:R-:W-:-:S11]  /*6980*/  ULDC.64 UR22, c[0x0][0x198] ;  /* 0x0000660000167ab9 */ /* 0x000fd60000000a00 */
.L_x_176:
[----:B------:R-:W-:-:S03]  /*6990*/  UMOV UR4, 0xffffffff ;  /* 0xffffffff00047882 */ /* 0x000fc60000000000 */
[----:B------:R-:W-:Y:S05]  /*69a0*/  BRA.DIV UR4, `(.L_x_165) ;  /* 0x0000001204ac7947 */ /* 0x000fea000b800000 */
[----:B------:R-:W-:-:S13]  /*69b0*/  ELECT P6, URZ, PT ;  /* 0x00000000003f782f */ /* 0x000fda00038c0000 */
.L_x_194:
[----:B------:R-:W-:Y:S04]  /*69c0*/  BSSY B1, `(.L_x_166) ;  /* 0x0000040000017945 */ /* 0x000fe80003800000 */
[----:B------:R-:W-:Y:S05]  /*69d0*/  @!P6 BRA `(.L_x_167) ;  /* 0x0000000000f8e947 */ /* 0x000fea0003800000 */
[----:B------:R-:W0:Y:S02]  /*69e0*/  LDC R4, c[0x0][0x28c] ;  /* 0x0000a300ff047b82 */ /* 0x000e240000000800 */
[----:B0-----:R-:W-:-:S13]  /*69f0*/  ISETP.GE.AND P1, PT, R4, 0x1, PT ;  /* 0x000000010400780c */ /* 0x001fda0003f26270 */
[----:B------:R-:W-:Y:S05]  /*6a00*/  @!P1 BRA `(.L_x_167) ;  /* 0x0000000000ec9947 */ /* 0x000fea0003800000 */
[----:B------:R-:W-:Y:S02]  /*6a10*/  IMAD.SHL.U32 R18, R18, 0x80, RZ ;  /* 0x0000008012127824 */ /* 0x000fe400078e00ff */
[----:B------:R-:W-:Y:S02]  /*6a20*/  IMAD.SHL.U32 R22, R22, 0x40, RZ ;  /* 0x0000004016167824 */ /* 0x000fe400078e00ff */
[----:B------:R-:W-:Y:S02]  /*6a30*/  IMAD.MOV.U32 R13, RZ, RZ, RZ ;  /* 0x000000ffff0d7224 */ /* 0x000fe400078e00ff */
[----:B------:R-:W-:Y:S02]  /*6a40*/  IMAD.U32 R14, RZ, RZ, UR21 ;  /* 0x00000015ff0e7e24 */ /* 0x000fe4000f8e00ff */
[----:B------:R-:W-:Y:S02]  /*6a50*/  IMAD.MOV.U32 R4, RZ, RZ, R3 ;  /* 0x000000ffff047224 */ /* 0x000fe400078e0003 */
[----:B------:R-:W-:-:S02]  /*6a60*/  IMAD.MOV.U32 R5, RZ, RZ, R8 ;  /* 0x000000ffff057224 */ /* 0x000fc400078e0008 */
[----:B------:R-:W-:-:S07]  /*6a70*/  VIADD R15, R18, 0x40 ;  /* 0x00000040120f7836 */ /* 0x000fce0000000000 */
.L_x_171:
[----:B------:R-:W0:Y:S01]  /*6a80*/  S2R R7, SR_CgaCtaId ;  /* 0x0000000000077919 */ /* 0x000e220000008800 */
[----:B------:R-:W-:-:S04]  /*6a90*/  MOV R6, 0x400 ;  /* 0x0000040000067802 */ /* 0x000fc80000000f00 */
[----:B0-----:R-:W-:Y:S02]  /*6aa0*/  LEA R12, R7, R6, 0x18 ;  /* 0x00000006070c7211 */ /* 0x001fe400078ec0ff */
[----:B------:R-:W-:Y:S01]  /*6ab0*/  SHF.L.U32 R6, R4, 0x1f, RZ ;  /* 0x0000001f04067819 */ /* 0x000fe200000006ff */
[----:B------:R-:W0:Y:S02]  /*6ac0*/  @!P2 LDC R7, c[0x0][0x500] ;  /* 0x00014000ff07ab82 */ /* 0x000e240000000800 */
[----:B------:R-:W-:-:S04]  /*6ad0*/  IMAD R11, R5, 0x8, R12 ;  /* 0x00000008050b7824 */ /* 0x000fc800078e020c */
[----:B------:R-:W1:Y:S02]  /*6ae0*/  SYNCS.PHASECHK.TRANS64.TRYWAIT P1, [R11+URZ+0x48], R6 ;  /* 0x000048060b0075a7 */ /* 0x000e64000802017f */
[----:B-1----:R-:W-:Y:S05]  /*6af0*/  @!P1 BRA `(.L_x_168) ;  /* 0x0000001000789947 */ /* 0x002fea0003800000 */
.L_x_195:
[----:B-1----:R-:W-:Y:S01]  /*6b00*/  PRMT R6, R9, 0x9910, RZ ;  /* 0x0000991009067816 */ /* 0x002fe200000000ff */
[----:B0-----:R0:W-:Y:S03]  /*6b10*/  @!P2 SYNCS.ARRIVE.TRANS64 RZ, [R11+URZ], R7 ;  /* 0x000000070bffa9a7 */ /* 0x0011e6000800003f */
[----:B------:R-:W-:-:S13]  /*6b20*/  ISETP.NE.AND P1, PT, R6, 0x2, PT ;  /* 0x000000020600780c */ /* 0x000fda0003f25270 */
[----:B0-----:R-:W-:Y:S05]  /*6b30*/  @P1 BRA `(.L_x_169) ;  /* 0x0000000000041947 */ /* 0x001fea0003800000 */
[----:B------:R-:W-:Y:S01]  /*6b40*/  BPT.TRAP 0x1 ;  /* 0x000000040000795c */ /* 0x000fe20000300000 */
.L_x_169:
[----:B------:R-:W-:Y:S05]  /*6b50*/  @P0 BRA `(.L_x_170) ;  /* 0x0000000000040947 */ /* 0x000fea0003800000 */
[----:B------:R-:W-:Y:S01]  /*6b60*/  BPT.TRAP 0x1 ;  /* 0x000000040000795c */ /* 0x000fe20000300000 */
.L_x_170:
[--C-:B------:R-:W-:Y:S01]  /*6b70*/  IMAD R6, R5, 0x2000, R12.reuse ;  /* 0x0000200005067824 */ /* 0x100fe200078e020c */
[----:B------:R-:W-:Y:S01]  /*6b80*/  R2UR UR27, R13 ;  /* 0x000000000d1b72ca */ /* 0x000fe200000e0000 */
[----:B------:R-:W-:Y:S01]  /*6b90*/  IMAD R12, R5, 0x4000, R12 ;  /* 0x00004000050c7824 */ /* 0x000fe200078e020c */
[----:B------:R-:W-:Y:S01]  /*6ba0*/  R2UR UR9, R11 ;  /* 0x000000000b0972ca */ /* 0x000fe200000e0000 */
[----:B------:R-:W-:Y:S01]  /*6bb0*/  VIADD R14, R14, 0xffffffff ;  /* 0xffffffff0e0e7836 */ /* 0x000fe20000000000 */
[----:B------:R-:W-:Y:S01]  /*6bc0*/  R2UR UR8, R6 ;  /* 0x00000000060872ca */ /* 0x000fe200000e0000 */
[----:B------:R-:W-:Y:S01]  /*6bd0*/  UIADD3 UR4, UP0, UR22, 0xf0, URZ ;  /* 0x000000f016047890 */ /* 0x000fe2000ff1e03f */
[----:B------:R-:W-:Y:S01]  /*6be0*/  R2UR UR16, R12 ;  /* 0x000000000c1072ca */ /* 0x000fe200000e0000 */
[----:B------:R-:W-:Y:S01]  /*6bf0*/  UIADD3 UR30, UP1, UR22, 0x1f0, URZ ;  /* 0x000001f0161e7890 */ /* 0x000fe2000ff3e03f */
[----:B------:R-:W-:Y:S01]  /*6c00*/  R2UR UR12, R19 ;  /* 0x00000000130c72ca */ /* 0x000fe200000e0000 */
[----:B------:R-:W-:Y:S01]  /*6c10*/  UIADD3.X UR5, URZ, UR23, URZ, UP0, !UPT ;  /* 0x000000173f057290 */ /* 0x000fe200087fe43f */
[----:B------:R-:W-:Y:S01]  /*6c20*/  R2UR UR11, R22 ;  /* 0x00000000160b72ca */ /* 0x000fe200000e0000 */
[----:B------:R-:W-:Y:S01]  /*6c30*/  UIADD3.X UR31, URZ, UR23, URZ, UP1, !UPT ;  /* 0x000000173f1f7290 */ /* 0x000fe20008ffe43f */
[----:B------:R-:W-:Y:S01]  /*6c40*/  R2UR UR26, R18 ;  /* 0x00000000121a72ca */ /* 0x000fe200000e0000 */
[----:B------:R-:W-:Y:S01]  /*6c50*/  VIADD R5, R5, 0x1 ;  /* 0x0000000105057836 */ /* 0x000fe20000000000 */
[----:B------:R-:W-:Y:S01]  /*6c60*/  R2UR UR18, R15 ;  /* 0x000000000f1272ca */ /* 0x000fe200000e0000 */
[----:B------:R-:W-:Y:S01]  /*6c70*/  UMOV UR6, 0x0 ;  /* 0x0000000000067882 */ /* 0x000fe20000000000 */
[----:B------:R-:W-:Y:S01]  /*6c80*/  ISETP.GT.AND P3, PT, R14, 0x1, PT ;  /* 0x000000010e00780c */ /* 0x000fe20003f64270 */
[----:B------:R-:W-:Y:S01]  /*6c90*/  UIADD3 UR8, UR8, 0x180, URZ ;  /* 0x0000018008087890 */ /* 0x000fe2000fffe03f */
[----:B------:R-:W-:Y:S01]  /*6ca0*/  ISETP.NE.AND P1, PT, R5, 0x9, PT ;  /* 0x000000090500780c */ /* 0x000fe20003f25270 */
[----:B------:R-:W-:Y:S01]  /*6cb0*/  UIADD3 UR24, UR16, 0x12180, URZ ;  /* 0x0001218010187890 */ /* 0x000fe2000fffe03f */
[----:B------:R-:W-:Y:S01]  /*6cc0*/  VIADD R13, R13, 0x40 ;  /* 0x000000400d0d7836 */ /* 0x000fe20000000000 */
[----:B------:R-:W-:Y:S01]  /*6cd0*/  UIADD3 UR16, UR16, 0x14180, URZ ;  /* 0x0001418010107890 */ /* 0x000fe2000fffe03f */
[----:B------:R-:W-:Y:S01]  /*6ce0*/  SEL R7, RZ, 0x1, P1 ;  /* 0x00000001ff077807 */ /* 0x000fe20000800000 */
[----:B------:R-:W-:Y:S01]  /*6cf0*/  UMOV UR7, 0x10000000 ;  /* 0x1000000000077882 */ /* 0x000fe20000000000 */
[----:B------:R-:W-:Y:S01]  /*6d00*/  UMOV UR10, UR27 ;  /* 0x0000001b000a7c82 */ /* 0x000fe20008000000 */
[----:B------:R-:W-:Y:S01]  /*6d10*/  UMOV UR25, UR9 ;  /* 0x0000000900197c82 */ /* 0x000fe20008000000 */
[----:B------:R-:W-:Y:S01]  /*6d20*/  UMOV UR28, UR12 ;  /* 0x0000000c001c7c82 */ /* 0x000fe20008000000 */
[----:B------:R-:W-:Y:S01]  /*6d30*/  UMOV UR17, UR9 ;  /* 0x0000000900117c82 */ /* 0x000fe20008000000 */
[----:B------:R-:W-:Y:S01]  /*6d40*/  UMOV UR19, UR27 ;  /* 0x0000001b00137c82 */ /* 0x000fe20008000000 */
[----:B------:R0:W-:Y:S01]  /*6d50*/  UTMALDG.3D [UR8], [UR4], desc[UR6] ;  /* 0x00000608040075b4 */ /* 0x0001e20008011000 */
[----:B------:R-:W-:Y:S01]  /*6d60*/  UMOV UR20, UR12 ;  /* 0x0000000c00147c82 */ /* 0x000fe20008000000 */
[----:B------:R-:W-:-:S02]  /*6d70*/  LOP3.LUT R4, R4, R7, RZ, 0x3c, !PT ;  /* 0x0000000704047212 */ /* 0x000fc400078e3cff */
[----:B------:R-:W-:Y:S01]  /*6d80*/  SEL R5, R5, RZ, P1 ;  /* 0x000000ff05057207 */ /* 0x000fe20000800000 */
[----:B------:R0:W-:Y:S01]  /*6d90*/  UTMALDG.3D [UR24], [UR30], desc[UR6] ;  /* 0x000006181e0075b4 */ /* 0x0001e20008011000 */
[----:B------:R0:W-:Y:S02]  /*6da0*/  UTMALDG.3D [UR16], [UR30], desc[UR6] ;  /* 0x000006101e0075b4 */ /* 0x0001e40008011000 */
[----:B0-----:R-:W-:Y:S05]  /*6db0*/  @P3 BRA `(.L_x_171) ;  /* 0xfffffffc00303947 */ /* 0x001fea000383ffff */
.L_x_167:
[----:B------:R-:W-:Y:S05]  /*6dc0*/  BSYNC B1 ;  /* 0x0000000000017941 */ /* 0x000fea0003800000 */
.L_x_166:
[----:B------:R-:W2:Y:S01]  /*6dd0*/  LDL.64 R20, [R1] ;  /* 0x0000000001147983 */ /* 0x000ea20000100a00 */
[----:B------:R-:W-:Y:S01]  /*6de0*/  LOP3.LUT P4, RZ, R10, 0xff, RZ, 0xc0, !PT ;  /* 0x000000ff0aff7812 */ /* 0x000fe2000788c0ff */
[----:B------:R-:W-:Y:S01]  /*6df0*/  VIADD R7, R8, UR40 ;  /* 0x0000002808077c36 */ /* 0x000fe20008000000 */
[----:B------:R-:W-:Y:S01]  /*6e00*/  ULDC.64 UR4, c[0x0][0x650] ;  /* 0x0001940000047ab9 */ /* 0x000fe20000000a00 */
[----:B------:R-:W-:Y:S01]  /*6e10*/  IMAD.U32 R8, RZ, RZ, UR40 ;  /* 0x00000028ff087e24 */ /* 0x000fe2000f8e00ff */
[----:B------:R-:W-:Y:S01]  /*6e20*/  UISETP.GE.U32.AND UP0, UPT, UR40, 0x9, UPT ;  /* 0x000000092800788c */ /* 0x000fe2000bf06070 */
[----:B------:R-:W-:Y:S01]  /*6e30*/  BSSY B1, `(.L_x_172) ;  /* 0x000006b000017945 */ /* 0x000fe20003800000 */
[----:B------:R-:W-:Y:S01]  /*6e40*/  ISETP.GT.U32.AND P1, PT, R7, 0x8, PT ;  /* 0x000000080700780c */ /* 0x000fe20003f24070 */
[----:B------:R-:W-:Y:S01]  /*6e50*/  IMAD.MOV.U32 R22, RZ, RZ, -0x1 ;  /* 0xffffffffff167424 */ /* 0x000fe200078e00ff */
[----:B------:R-:W-:Y:S01]  /*6e60*/  PRMT R10, RZ, 0x7610, R10 ;  /* 0x00007610ff0a7816 */ /* 0x000fe2000000000a */
[----:B------:R-:W-:Y:S01]  /*6e70*/  IMAD.MOV.U32 R18, RZ, RZ, -0x1 ;  /* 0xffffffffff127424 */ /* 0x000fe200078e00ff */
[----:B------:R-:W-:Y:S01]  /*6e80*/  ISETP.LT.U32.AND P1, PT, R8, 0x9, P1 ;  /* 0x000000090800780c */ /* 0x000fe20000f21070 */
[----:B------:R-:W-:Y:S01]  /*6e90*/  IMAD.MOV.U32 R19, RZ, RZ, -0x1 ;  /* 0xffffffffff137424 */ /* 0x000fe200078e00ff */
[----:B------:R-:W-:Y:S01]  /*6ea0*/  PLOP3.LUT P3, PT, PT, PT, UP0, 0x80, 0x0 ;  /* 0x000000000000781c */ /* 0x000fe20003f6f008 */
[----:B------:R-:W0:Y:S01]  /*6eb0*/  @P4 S2R R5, SR_CgaCtaId ;  /* 0x0000000000054919 */ /* 0x000e220000008800 */
[----:B------:R-:W-:-:S04]  /*6ec0*/  @P4 MOV R4, 0x400 ;  /* 0x0000040000044802 */ /* 0x000fc80000000f00 */
[----:B0-----:R-:W-:Y:S01]  /*6ed0*/  @P4 LEA R6, R5, R4, 0x18 ;  /* 0x0000000405064211 */ /* 0x001fe200078ec0ff */
[----:B------:R-:W-:Y:S01]  /*6ee0*/  IMAD.WIDE.U32 R4, R7, 0x38e38e39, RZ ;  /* 0x38e38e3907047825 */ /* 0x000fe200078e00ff */
[----:B------:R-:W-:Y:S02]  /*6ef0*/  SEL R4, RZ, 0x1, !P1 ;  /* 0x00000001ff047807 */ /* 0x000fe40004800000 */
[----:B------:R0:W-:Y:S02]  /*6f00*/  @P4 SYNCS.ARRIVE.TRANS64.A1T0 RZ, [R6+URZ+0xc8], RZ ;  /* 0x0000c8ff06ff49a7 */ /* 0x0001e4000810003f */
[----:B------:R-:W-:Y:S02]  /*6f10*/  LOP3.LUT R3, R3, R4, RZ, 0x3c, !PT ;  /* 0x0000000403037212 */ /* 0x000fe400078e3cff */
[----:B------:R-:W-:Y:S02]  /*6f20*/  PRMT R4, RZ, 0x7610, R4 ;  /* 0x00007610ff047816 */ /* 0x000fe40000000004 */
[----:B0-----:R-:W-:-:S04]  /*6f30*/  SHF.R.U32.HI R6, RZ, 0x1, R5 ;  /* 0x00000001ff067819 */ /* 0x001fc80000011605 */
[----:B------:R-:W-:Y:S01]  /*6f40*/  @P3 LOP3.LUT R3, R3, 0x1, R6, 0x78, !PT ;  /* 0x0000000103033812 */ /* 0x000fe200078e7806 */
[----:B------:R-:W-:Y:S01]  /*6f50*/  IMAD R8, R6, -0x9, R7 ;  /* 0xfffffff706087824 */ /* 0x000fe200078e0207 */
[----:B--2---:R-:W-:-:S04]  /*6f60*/  IADD3 R16, P4, R16, R20, RZ ;  /* 0x0000001410107210 */ /* 0x004fc80007f9e0ff */
[----:B------:R-:W-:Y:S01]  /*6f70*/  ISETP.GE.U32.AND P1, PT, R16, UR4, PT ;  /* 0x0000000410007c0c */ /* 0x000fe2000bf26070 */
[----:B------:R-:W-:-:S05]  /*6f80*/  IMAD.X R17, R17, 0x1, R0, P4 ;  /* 0x0000000111117824 */ /* 0x000fca00020e0600 */
[----:B------:R-:W-:-:S13]  /*6f90*/  ISETP.GE.U32.AND.EX P1, PT, R17, UR5, PT, P1 ;  /* 0x0000000511007c0c */ /* 0x000fda000bf26110 */
[----:B------:R-:W-:Y:S05]  /*6fa0*/  @P1 BRA `(.L_x_173) ;  /* 0x00000004004c1947 */ /* 0x000fea0003800000 */
[----:B------:R-:W0:Y:S01]  /*6fb0*/  S2R R12, SR_CTAID.X ;  /* 0x00000000000c7919 */ /* 0x000e220000002500 */
[----:B------:R-:W-:Y:S01]  /*6fc0*/  ULDC.64 UR4, c[0x0][0x628] ;  /* 0x00018a0000047ab9 */ /* 0x000fe20000000a00 */
[----:B------:R-:W1:Y:S01]  /*6fd0*/  LDC R13, c[0x0][0x144] ;  /* 0x00005100ff0d7b82 */ /* 0x000e620000000800 */
[----:B------:R-:W-:Y:S01]  /*6fe0*/  ISETP.NE.U32.AND P1, PT, RZ, UR4, PT ;  /* 0x00000004ff007c0c */ /* 0x000fe2000bf25070 */
[----:B------:R-:W2:Y:S01]  /*6ff0*/  S2R R11, SR_CTAID.Y ;  /* 0x00000000000b7919 */ /* 0x000ea20000002600 */
[----:B------:R-:W-:Y:S01]  /*7000*/  ULDC UR6, c[0x0][0x150] ;  /* 0x0000540000067ab9 */ /* 0x000fe20000000800 */
[----:B------:R-:W-:Y:S01]  /*7010*/  ULDC UR7, c[0x0][0x630] ;  /* 0x00018c0000077ab9 */ /* 0x000fe20000000800 */
[----:B------:R-:W-:Y:S01]  /*7020*/  ISETP.NE.AND.EX P1, PT, RZ, UR5, PT, P1 ;  /* 0x00000005ff007c0c */ /* 0x000fe2000bf25310 */
[----:B------:R-:W-:Y:S01]  /*7030*/  IMAD.MOV.U32 R4, RZ, RZ, R16 ;  /* 0x000000ffff047224 */ /* 0x000fe200078e0010 */
[----:B0-----:R-:W-:-:S05]  /*7040*/  I2FP.F32.U32 R5, R12 ;  /* 0x0000000c00057245 */ /* 0x001fca0000201000 */
[----:B------:R-:W-:Y:S01]  /*7050*/  FMUL R14, R5, UR6 ;  /* 0x00000006050e7c20 */ /* 0x000fe20008400000 */
[----:B------:R-:W-:-:S05]  /*7060*/  IMAD.MOV.U32 R5, RZ, RZ, R17 ;  /* 0x000000ffff057224 */ /* 0x000fca00078e0011 */
[----:B--2---:R-:W-:Y:S05]  /*7070*/  @!P1 BRA `(.L_x_174) ;  /* 0x0000000000289947 */ /* 0x004fea0003800000 */
[----:B------:R-:W-:Y:S02]  /*7080*/  ULDC UR6, c[0x0][0x634] ;  /* 0x00018d0000067ab9 */ /* 0x000fe40000000800 */
[----:B------:R-:W-:-:S05]  /*7090*/  IADD3 R5, P1, R16, UR6, RZ ;  /* 0x0000000610057c10 */ /* 0x000fca000ff3e0ff */
[----:B------:R-:W-:-:S04]  /*70a0*/  IMAD.X R15, RZ, RZ, R17, P1 ;  /* 0x000000ffff0f7224 */ /* 0x000fc800008e0611 */
[----:B------:R-:W-:-:S04]  /*70b0*/  IMAD.WIDE.U32 R6, R15, UR4, RZ ;  /* 0x000000040f067c25 */ /* 0x000fc8000f8e00ff */
[----:B------:R-:W-:-:S04]  /*70c0*/  IMAD.WIDE.U32 R6, P1, R5, UR5, R6 ;  /* 0x0000000505067c25 */ /* 0x000fc8000f820006 */
[----:B------:R-:W-:-:S04]  /*70d0*/  IMAD.WIDE.U32 R4, R5, UR4, RZ ;  /* 0x0000000405047c25 */ /* 0x000fc8000f8e00ff */
[----:B------:R-:W-:Y:S01]  /*70e0*/  IMAD.MOV.U32 R4, RZ, RZ, R7 ;  /* 0x000000ffff047224 */ /* 0x000fe200078e0007 */
[----:B------:R-:W-:Y:S01]  /*70f0*/  IADD3 RZ, P3, R5, R6, RZ ;  /* 0x0000000605ff7210 */ /* 0x000fe20007f7e0ff */
[----:B------:R-:W-:-:S04]  /*7100*/  IMAD.X R5, RZ, RZ, RZ, P1 ;  /* 0x000000ffff057224 */ /* 0x000fc800008e06ff */
[----:B------:R-:W-:-:S08]  /*7110*/  IMAD.WIDE.U32.X R4, R15, UR5, R4, P3 ;  /* 0x000000050f047c25 */ /* 0x000fd000098e0404 */
.L_x_174:
[--C-:B------:R-:W-:Y:S01]  /*7120*/  SHF.R.U64 R19, R4, UR7, R5.reuse ;  /* 0x0000000704137c19 */ /* 0x100fe20008001205 */
[----:B------:R-:W0:Y:S01]  /*7130*/  F2I.U32.TRUNC.NTZ R14, R14 ;  /* 0x0000000e000e7305 */ /* 0x000e22000020f000 */
[----:B------:R-:W-:Y:S01]  /*7140*/  SHF.R.U32.HI R4, RZ, UR7, R5 ;  /* 0x00000007ff047c19 */ /* 0x000fe20008011605 */
[----:B------:R-:W-:Y:S01]  /*7150*/  ULDC.64 UR4, c[0x0][0x620] ;  /* 0x0001880000047ab9 */ /* 0x000fe20000000a00 */
[----:B------:R-:W-:Y:S01]  /*7160*/  IADD3 R7, P1, RZ, -R19, RZ ;  /* 0x80000013ff077210 */ /* 0x000fe20007f3e0ff */
[----:B------:R-:W-:Y:S01]  /*7170*/  ULDC.64 UR6, c[0x0][0x640] ;  /* 0x0001900000067ab9 */ /* 0x000fe20000000a00 */
[----:B------:R-:W2:Y:S03]  /*7180*/  LDC R18, c[0x0][0x148] ;  /* 0x00005200ff127b82 */ /* 0x000ea60000000800 */
[----:B------:R-:W-:Y:S01]  /*7190*/  IMAD.X R4, RZ, RZ, ~R4, P1 ;  /* 0x000000ffff047224 */ /* 0x000fe200008e0e04 */
[----:B------:R-:W-:-:S03]  /*71a0*/  ISETP.NE.U32.AND P1, PT, RZ, UR6, PT ;  /* 0x00000006ff007c0c */ /* 0x000fc6000bf25070 */
[----:B------:R-:W-:Y:S01]  /*71b0*/  IMAD R6, R4, UR4, RZ ;  /* 0x0000000404067c24 */ /* 0x000fe2000f8e02ff */
[----:B------:R-:W-:Y:S01]  /*71c0*/  ISETP.NE.AND.EX P1, PT, RZ, UR7, PT, P1 ;  /* 0x00000007ff007c0c */ /* 0x000fe2000bf25310 */
[----:B------:R-:W-:Y:S01]  /*71d0*/  IMAD.WIDE.U32 R4, R7, UR4, R16 ;  /* 0x0000000407047c25 */ /* 0x000fe2000f8e0010 */
[----:B------:R-:W-:-:S03]  /*71e0*/  ULDC UR4, c[0x0][0x618] ;  /* 0x0001860000047ab9 */ /* 0x000fc60000000800 */
[----:B------:R-:W-:Y:S01]  /*71f0*/  IMAD R7, R7, UR5, R6 ;  /* 0x0000000507077c24 */ /* 0x000fe2000f8e0206 */
[----:B------:R-:W-:Y:S01]  /*7200*/  ULDC UR5, c[0x0][0x154] ;  /* 0x0000550000057ab9 */ /* 0x000fe20000000800 */
[----:B0-----:R-:W-:Y:S02]  /*7210*/  IMAD.MOV R6, RZ, RZ, -R14 ;  /* 0x000000ffff067224 */ /* 0x001fe400078e0a0e */
[----:B------:R-:W-:Y:S02]  /*7220*/  IMAD.IADD R5, R5, 0x1, R7 ;  /* 0x0000000105057824 */ /* 0x000fe400078e0207 */
[----:B-1----:R-:W-:Y:S01]  /*7230*/  IMAD R12, R13, R6, R12 ;  /* 0x000000060d0c7224 */ /* 0x002fe200078e020c */
[----:B------:R-:W-:Y:S02]  /*7240*/  I2FP.F32.U32 R6, R11 ;  /* 0x0000000b00067245 */ /* 0x000fe40000201000 */
[--C-:B------:R-:W-:Y:S02]  /*7250*/  SHF.R.U64 R13, R4, UR4, R5.reuse ;  /* 0x00000004040d7c19 */ /* 0x100fe40008001205 */
[----:B------:R-:W-:Y:S01]  /*7260*/  SHF.R.U32.HI R4, RZ, UR4, R5 ;  /* 0x00000004ff047c19 */ /* 0x000fe20008011605 */
[----:B------:R-:W-:Y:S01]  /*7270*/  FMUL R6, R6, UR5 ;  /* 0x0000000506067c20 */ /* 0x000fe20008400000 */
[----:B------:R-:W-:-:S02]  /*7280*/  ULDC UR4, c[0x0][0x608] ;  /* 0x0001820000047ab9 */ /* 0x000fc40000000800 */
[--C-:B------:R-:W-:Y:S01]  /*7290*/  SHF.R.U64 R15, R13, UR4, R4.reuse ;  /* 0x000000040d0f7c19 */ /* 0x100fe20008001204 */
[----:B------:R0:W1:Y:S01]  /*72a0*/  F2I.U32.TRUNC.NTZ R20, R6 ;  /* 0x0000000600147305 */ /* 0x000062000020f000 */
[----:B------:R-:W-:Y:S01]  /*72b0*/  SHF.R.U32.HI R4, RZ, UR4, R4 ;  /* 0x00000004ff047c19 */ /* 0x000fe20008011604 */
[----:B------:R-:W-:-:S03]  /*72c0*/  ULDC UR4, c[0x0][0x658] ;  /* 0x0001960000047ab9 */ /* 0x000fc60000000800 */
[--C-:B------:R-:W-:Y:S02]  /*72d0*/  SHF.R.U64 R14, R15, UR4, R4.reuse ;  /* 0x000000040f0e7c19 */ /* 0x100fe40008001204 */
[----:B------:R-:W-:-:S03]  /*72e0*/  SHF.R.U32.HI R21, RZ, UR4, R4 ;  /* 0x00000004ff157c19 */ /* 0x000fc60008011604 */
[----:B------:R-:W-:Y:S02]  /*72f0*/  IMAD.MOV.U32 R4, RZ, RZ, R14 ;  /* 0x000000ffff047224 */ /* 0x000fe400078e000e */
[----:B------:R-:W-:Y:S01]  /*7300*/  IMAD.MOV.U32 R5, RZ, RZ, R21 ;  /* 0x000000ffff057224 */ /* 0x000fe200078e0015 */
[----:B0-----:R-:W-:Y:S06]  /*7310*/  @!P1 BRA `(.L_x_175) ;  /* 0x0000000000289947 */ /* 0x001fec0003800000 */
        /* <DEDUP_REMOVED lines=10> */
.L_x_175:
[----:B------:R-:W-:Y:S01]  /*73c0*/  ISETP.NE.AND P1, PT, R2, 0x1, PT ;  /* 0x000000010200780c */ /* 0x000fe20003f25270 */
[----:B------:R-:W-:Y:S01]  /*73d0*/  ULDC UR4, c[0x0][0x648] ;  /* 0x0001920000047ab9 */ /* 0x000fe20000000800 */
[----:B------:R-:W-:Y:S01]  /*73e0*/  LOP3.LUT R15, R15, UR14, RZ, 0xc0, !PT ;  /* 0x0000000e0f0f7c12 */ /* 0x000fe2000f8ec0ff */
[----:B-1----:R-:W-:Y:S01]  /*73f0*/  IMAD.MOV R20, RZ, RZ, -R20 ;  /* 0x000000ffff147224 */ /* 0x002fe200078e0a14 */
[----:B------:R-:W-:Y:S01]  /*7400*/  SHF.R.U64 R4, R4, UR4, R5 ;  /* 0x0000000404047c19 */ /* 0x000fe20008001205 */
[----:B------:R-:W-:Y:S01]  /*7410*/  ULDC UR4, c[0x0][0x638] ;  /* 0x00018e0000047ab9 */ /* 0x000fe20000000800 */
[----:B------:R-:W-:Y:S01]  /*7420*/  LOP3.LUT R13, R13, UR13, RZ, 0xc0, !PT ;  /* 0x0000000d0d0d7c12 */ /* 0x000fe2000f8ec0ff */
[----:B------:R-:W-:Y:S02]  /*7430*/  ULDC UR5, c[0x0][0x610] ;  /* 0x0001840000057ab9 */ /* 0x000fe40000000800 */
[----:B------:R-:W-:Y:S02]  /*7440*/  IMAD.MOV R5, RZ, RZ, -R4 ;  /* 0x000000ffff057224 */ /* 0x000fe400078e0a04 */
[----:B------:R-:W-:-:S02]  /*7450*/  IMAD R15, R4, UR15, R15 ;  /* 0x0000000f040f7c24 */ /* 0x000fc4000f8e020f */
[----:B--2---:R-:W-:Y:S02]  /*7460*/  @P1 IMAD R12, R18, R20, R11 ;  /* 0x00000014120c1224 */ /* 0x004fe400078e020b */
[----:B------:R-:W-:Y:S01]  /*7470*/  IMAD R14, R5, UR4, R14 ;  /* 0x00000004050e7c24 */ /* 0x000fe2000f8e020e */
[----:B------:R-:W-:Y:S01]  /*7480*/  ULDC UR4, c[0x0][0x600] ;  /* 0x0001800000047ab9 */ /* 0x000fe20000000800 */
[----:B------:R-:W-:Y:S02]  /*7490*/  IMAD R12, R15, UR5, R12 ;  /* 0x000000050f0c7c24 */ /* 0x000fe4000f8e020c */
[----:B------:R-:W-:Y:S02]  /*74a0*/  IMAD R5, R14, UR4, R13 ;  /* 0x000000040e057c24 */ /* 0x000fe4000f8e020d */
[----:B------:R-:W-:-:S03]  /*74b0*/  IMAD.MOV.U32 R4, RZ, RZ, 0x1 ;  /* 0x00000001ff047424 */ /* 0x000fc600078e00ff */
[----:B------:R-:W-:Y:S02]  /*74c0*/  SEL R18, R5, R12, !P1 ;  /* 0x0000000c05127207 */ /* 0x000fe40004800000 */
[----:B------:R-:W-:-:S07]  /*74d0*/  SEL R22, R12, R5, !P1 ;  /* 0x000000050c167207 */ /* 0x000fce0004800000 */
.L_x_173:
[----:B------:R-:W-:Y:S05]  /*74e0*/  BSYNC B1 ;  /* 0x0000000000017941 */ /* 0x000fea0003800000 */
.L_x_172:
[----:B------:R-:W-:-:S13]  /*74f0*/  LOP3.LUT P1, RZ, R4, 0xff, RZ, 0xc0, !PT ;  /* 0x000000ff04ff7812 */ /* 0x000fda000782c0ff */
[----:B------:R-:W-:Y:S05]  /*7500*/  @P1 BRA `(.L_x_176) ;  /* 0xfffffff400201947 */ /* 0x000fea000383ffff */
[----:B------:R-:W-:Y:S05]  /*7510*/  BSYNC B0 ;  /* 0x0000000000007941 */ /* 0x000fea0003800000 */
.L_x_164:
[----:B------:R-:W-:-:S03]  /*7520*/  UMOV UR4, 0xffffffff ;  /* 0xffffffff00047882 */ /* 0x000fc60000000000 */
[----:B------:R-:W-:Y:S05]  /*7530*/  BRA.DIV UR4, `(.L_x_177) ;  /* 0x0000000604fc7947 */ /* 0x000fea000b800000 */
[----:B------:R-:W-:-:S13]  /*7540*/  ELECT P6, URZ, PT ;  /* 0x00000000003f782f */ /* 0x000fda00038c0000 */
.L_x_198:
[----:B------:R-:W-:Y:S04]  /*7550*/  BSSY B0, `(.L_x_178) ;  /* 0x0000058000007945 */ /* 0x000fe80003800000 */
[----:B------:R-:W-:Y:S05]  /*7560*/  @!P6 BRA `(.L_x_179) ;  /* 0x000000040058e947 */ /* 0x000fea0003800000 */
[----:B------:R-:W-:-:S04]  /*7570*/  LOP3.LUT R23, R23, 0x2, RZ, 0xfc, !PT ;  /* 0x0000000217177812 */ /* 0x000fc800078efcff */
[----:B------:R-:W-:-:S13]  /*7580*/  ISETP.NE.AND P0, PT, R23, 0x3, PT ;  /* 0x000000031700780c */ /* 0x000fda0003f05270 */
[----:B------:R-:W-:Y:S05]  /*7590*/  @!P0 BRA `(.L_x_180) ;  /* 0x0000000000048947 */ /* 0x000fea0003800000 */
[----:B------:R-:W-:Y:S01]  /*75a0*/  BPT.TRAP 0x1 ;  /* 0x000000040000795c */ /* 0x000fe20000300000 */
.L_x_180:
[----:B------:R-:W0:Y:S01]  /*75b0*/  S2R R5, SR_CgaCtaId ;  /* 0x0000000000057919 */ /* 0x000e220000008800 */
[----:B------:R-:W-:Y:S02]  /*75c0*/  MOV R0, 0x400 ;  /* 0x0000040000007802 */ /* 0x000fe40000000f00 */
[----:B------:R-:W-:Y:S02]  /*75d0*/  SHF.L.U32 R2, R3, 0x1f, RZ ;  /* 0x0000001f03027819 */ /* 0x000fe400000006ff */
[----:B0-----:R-:W-:-:S05]  /*75e0*/  LEA R5, R5, R0, 0x18 ;  /* 0x0000000005057211 */ /* 0x001fca00078ec0ff */
[----:B------:R-:W-:-:S04]  /*75f0*/  VIADD R5, R5, 0x48 ;  /* 0x0000004805057836 */ /* 0x000fc80000000000 */
[C---:B------:R-:W-:Y:S02]  /*7600*/  IMAD R7, R8.reuse, 0x8, R5 ;  /* 0x0000000808077824 */ /* 0x040fe400078e0205 */
[----:B------:R-:W-:Y:S02]  /*7610*/  VIADD R8, R8, 0x1 ;  /* 0x0000000108087836 */ /* 0x000fe40000000000 */
[----:B------:R-:W0:Y:S03]  /*7620*/  SYNCS.PHASECHK.TRANS64.TRYWAIT P0, [R7+URZ], R2 ;  /* 0x00000002070075a7 */ /* 0x000e26000800017f */
[----:B------:R-:W-:-:S04]  /*7630*/  ISETP.NE.AND P1, PT, R8, 0x9, PT ;  /* 0x000000090800780c */ /* 0x000fc80003f25270 */
[----:B------:R-:W-:Y:S02]  /*7640*/  SEL R0, RZ, 0x1, P1 ;  /* 0x00000001ff007807 */ /* 0x000fe40000800000 */
[----:B------:R-:W-:Y:S02]  /*7650*/  SEL R8, R8, RZ, P1 ;  /* 0x000000ff08087207 */ /* 0x000fe40000800000 */
[----:B------:R-:W-:-:S03]  /*7660*/  LOP3.LUT R9, R3, R0, RZ, 0x3c, !PT ;  /* 0x0000000003097212 */ /* 0x000fc600078e3cff */
[----:B------:R-:W-:Y:S01]  /*7670*/  IMAD R6, R8, 0x8, R5 ;  /* 0x0000000808067824 */ /* 0x000fe200078e0205 */
[----:B------:R-:W-:Y:S01]  /*7680*/  SHF.L.U32 R3, R9, 0x1f, RZ ;  /* 0x0000001f09037819 */ /* 0x000fe200000006ff */
[----:B0-----:R-:W-:Y:S06]  /*7690*/  @!P0 BRA `(.L_x_181) ;  /* 0x0000000400c48947 */ /* 0x001fec0003800000 */
.L_x_199:
[----:B------:R-:W1:Y:S01]  /*76a0*/  SYNCS.PHASECHK.TRANS64.TRYWAIT P0, [R6+URZ], R3 ;  /* 0x00000003060075a7 */ /* 0x000e62000800017f */
[----:B------:R-:W-:-:S05]  /*76b0*/  VIADD R0, R8, 0x1 ;  /* 0x0000000108007836 */ /* 0x000fca0000000000 */
[----:B------:R-:W-:-:S04]  /*76c0*/  ISETP.NE.AND P1, PT, R0, 0x9, PT ;  /* 0x000000090000780c */ /* 0x000fc80003f25270 */
[----:B0-----:R-:W-:Y:S02]  /*76d0*/  SEL R2, RZ, 0x1, P1 ;  /* 0x00000001ff027807 */ /* 0x001fe40000800000 */
[----:B------:R-:W-:Y:S02]  /*76e0*/  SEL R0, R0, RZ, P1 ;  /* 0x000000ff00007207 */ /* 0x000fe40000800000 */
[----:B------:R-:W-:-:S03]  /*76f0*/  LOP3.LUT R9, R9, R2, RZ, 0x3c, !PT ;  /* 0x0000000209097212 */ /* 0x000fc600078e3cff */
[----:B------:R-:W-:Y:S01]  /*7700*/  IMAD R7, R0, 0x8, R5 ;  /* 0x0000000800077824 */ /* 0x000fe200078e0205 */
[----:B------:R-:W-:Y:S01]  /*7710*/  SHF.L.U32 R4, R9, 0x1f, RZ ;  /* 0x0000001f09047819 */ /* 0x000fe200000006ff */
[----:B-1----:R-:W-:Y:S06]  /*7720*/  @!P0 BRA `(.L_x_182) ;  /* 0x0000000400b48947 */ /* 0x002fec0003800000 */
.L_x_200:
[----:B------:R-:W1:Y:S01]  /*7730*/  SYNCS.PHASECHK.TRANS64.TRYWAIT P0, [R7+URZ], R4 ;  /* 0x00000004070075a7 */ /* 0x000e62000800017f */
[----:B------:R-:W-:-:S05]  /*7740*/  VIADD R0, R0, 0x1 ;  /* 0x0000000100007836 */ /* 0x000fca0000000000 */
[----:B------:R-:W-:-:S04]  /*7750*/  ISETP.NE.AND P1, PT, R0, 0x9, PT ;  /* 0x000000090000780c */ /* 0x000fc80003f25270 */
[----:B------:R-:W-:Y:S02]  /*7760*/  SEL R2, RZ, 0x1, P1 ;  /* 0x00000001ff027807 */ /* 0x000fe40000800000 */
[----:B------:R-:W-:Y:S02]  /*7770*/  SEL R0, R0, RZ, P1 ;  /* 0x000000ff00007207 */ /* 0x000fe40000800000 */
[----:B------:R-:W-:-:S03]  /*7780*/  LOP3.LUT R9, R9, R2, RZ, 0x3c, !PT ;  /* 0x0000000209097212 */ /* 0x000fc600078e3cff */
[----:B0-----:R-:W-:Y:S01]  /*7790*/  IMAD R6, R0, 0x8, R5 ;  /* 0x0000000800067824 */ /* 0x001fe200078e0205 */
[----:B------:R-:W-:Y:S01]  /*77a0*/  SHF.L.U32 R3, R9, 0x1f, RZ ;  /* 0x0000001f09037819 */ /* 0x000fe200000006ff */
[----:B-1----:R-:W-:Y:S06]  /*77b0*/  @!P0 BRA `(.L_x_183) ;  /* 0x0000000400a48947 */ /* 0x002fec0003800000 */
.L_x_201:
        /* <DEDUP_REMOVED lines=9> */
.L_x_202:
        /* <DEDUP_REMOVED lines=9> */
.L_x_203:
        /* <DEDUP_REMOVED lines=9> */
.L_x_204:
        /* <DEDUP_REMOVED lines=9> */
.L_x_205:
[----:B------:R-:W1:Y:S01]  /*7a00*/  SYNCS.PHASECHK.TRANS64.TRYWAIT P0, [R6+URZ], R3 ;  /* 0x00000003060075a7 */ /* 0x000e62000800017f */
[----:B------:R-:W-:-:S05]  /*7a10*/  VIADD R0, R0, 0x1 ;  /* 0x0000000100007836 */ /* 0x000fca0000000000 */
[----:B------:R-:W-:-:S04]  /*7a20*/  ISETP.NE.AND P1, PT, R0, 0x9, PT ;  /* 0x000000090000780c */ /* 0x000fc80003f25270 */
[----:B------:R-:W-:Y:S02]  /*7a30*/  SEL R2, RZ, 0x1, P1 ;  /* 0x00000001ff027807 */ /* 0x000fe40000800000 */
[----:B------:R-:W-:Y:S02]  /*7a40*/  SEL R0, R0, RZ, P1 ;  /* 0x000000ff00007207 */ /* 0x000fe40000800000 */
[----:B------:R-:W-:Y:S01]  /*7a50*/  LOP3.LUT R2, R9, R2, RZ, 0x3c, !PT ;  /* 0x0000000209027212 */ /* 0x000fe200078e3cff */
[----:B-1----:R-:W-:Y:S06]  /*7a60*/  @!P0 BRA `(.L_x_188) ;  /* 0x00000004005c8947 */ /* 0x002fec0003800000 */
.L_x_206:
[----:B------:R-:W-:Y:S01]  /*7a70*/  IMAD R5, R0, 0x8, R5 ;  /* 0x0000000800057824 */ /* 0x000fe200078e0205 */
[----:B------:R-:W-:-:S07]  /*7a80*/  SHF.L.U32 R0, R2, 0x1f, RZ ;  /* 0x0000001f02007819 */ /* 0x000fce00000006ff */
.L_x_189:
[----:B--2---:R2:W3:Y:S02]  /*7a90*/  SYNCS.PHASECHK.TRANS64.TRYWAIT P0, [R5+URZ], R0 ;  /* 0x00000000050075a7 */ /* 0x0044e4000800017f */
[----:B---3--:R-:W-:Y:S05]  /*7aa0*/  @!P0 NANOSLEEP.SYNCS 0x989680 ;  /* 0x009896800000895d */ /* 0x008fea0003900000 */
[----:B------:R-:W3:Y:S02]  /*7ab0*/  @!P0 SYNCS.PHASECHK.TRANS64 P0, [R5+URZ], R0 ;  /* 0x00000000050085a7 */ /* 0x000ee4000800007f */
[----:B---3--:R-:W-:Y:S05]  /*7ac0*/  @!P0 BRA `(.L_x_189) ;  /* 0xfffffffc00f08947 */ /* 0x008fea000383ffff */
.L_x_179:
[----:B------:R-:W-:Y:S05]  /*7ad0*/  BSYNC B0 ;  /* 0x0000000000007941 */ /* 0x000fea0003800000 */
.L_x_178:
[----:B------:R-:W-:Y:S05]  /*7ae0*/  EXIT ;  /* 0x000000000000794d */ /* 0x000fea0003800000 */
.L_x_16:
[----:B0-----:R-:W-:-:S04]  /*7af0*/  IMAD.U32 R3, RZ, RZ, UR43 ;  /* 0x0000002bff037e24 */ /* 0x001fc8000f8e00ff */
[----:B------:R0:W1:Y:S03]  /*7b00*/  SYNCS.PHASECHK.TRANS64.TRYWAIT P0, [R3+URZ+-0x8], R0 ;  /* 0xfffff800030075a7 */ /* 0x000066000800017f */
[----:B-1----:R-:W-:Y:S05]  /*7b10*/  @!P0 NANOSLEEP.SYNCS 0x989680 ;  /* 0x009896800000895d */ /* 0x002fea0003900000 */
[----:B------:R-:W1:Y:S02]  /*7b20*/  @!P0 SYNCS.PHASECHK.TRANS64 P0, [R3+URZ+-0x8], R0 ;  /* 0xfffff800030085a7 */ /* 0x000e64000800007f */
[----:B-1----:R-:W-:Y:S05]  /*7b30*/  @!P0 BRA `(.L_x_16) ;  /* 0xfffffffc00ec8947 */ /* 0x002fea000383ffff */
[----:B------:R-:W-:Y:S05]  /*7b40*/  BRA `(.L_x_190) ;  /* 0xffffff9800b47947 */ /* 0x000fea000383ffff */
.L_x_21:
[----:B-1----:R1:W2:Y:S02]  /*7b50*/  SYNCS.PHASECHK.TRANS64.TRYWAIT P1, [R3+URZ], R0 ;  /* 0x00000000030075a7 */ /* 0x0022a4000802017f */
[----:B--2---:R-:W-:Y:S05]  /*7b60*/  @!P1 NANOSLEEP.SYNCS 0x989680 ;  /* 0x009896800000995d */ /* 0x004fea0003900000 */
[----:B------:R-:W2:Y:S02]  /*7b70*/  @!P1 SYNCS.PHASECHK.TRANS64 P1, [R3+URZ], R0 ;  /* 0x00000000030095a7 */ /* 0x000ea4000802007f */
[----:B--2---:R-:W-:Y:S05]  /*7b80*/  @!P1 BRA `(.L_x_21) ;  /* 0xfffffffc00f09947 */ /* 0x004fea000383ffff */
[----:B------:R-:W-:Y:S05]  /*7b90*/  BRA `(.L_x_20) ;  /* 0xffffff9c00287947 */ /* 0x000fea000383ffff */
.L_x_26:
[----:B-1----:R-:W-:-:S04]  /*7ba0*/  IMAD.U32 R4, RZ, RZ, UR4 ;  /* 0x00000004ff047e24 */ /* 0x002fc8000f8e00ff */
[----:B------:R1:W2:Y:S03]  /*7bb0*/  SYNCS.PHASECHK.TRANS64.TRYWAIT P1, [R4+URZ], R3 ;  /* 0x00000003040075a7 */ /* 0x0002a6000802017f */
[----:B--2---:R-:W-:Y:S05]  /*7bc0*/  @!P1 NANOSLEEP.SYNCS 0x989680 ;  /* 0x009896800000995d */ /* 0x004fea0003900000 */
[----:B------:R-:W2:Y:S02]  /*7bd0*/  @!P1 SYNCS.PHASECHK.TRANS64 P1, [R4+URZ], R3 ;  /* 0x00000003040095a7 */ /* 0x000ea4000802007f */
[----:B--2---:R-:W-:Y:S05]  /*7be0*/  @!P1 BRA `(.L_x_26) ;  /* 0xfffffffc00ec9947 */ /* 0x004fea000383ffff */
[----:B------:R-:W-:Y:S05]  /*7bf0*/  BRA `(.L_x_25) ;  /* 0xffffff9c00f87947 */ /* 0x000fea000383ffff */
.L_x_32:
[----:B0-----:R-:W-:-:S04]  /*7c00*/  IMAD.U32 R3, RZ, RZ, UR43 ;  /* 0x0000002bff037e24 */ /* 0x001fc8000f8e00ff */
[----:B------:R0:W1:Y:S03]  /*7c10*/  SYNCS.PHASECHK.TRANS64.TRYWAIT P0, [R3+URZ+0x8], R0 ;  /* 0x00000800030075a7 */ /* 0x000066000800017f */
[----:B-1----:R-:W-:Y:S05]  /*7c20*/  @!P0 NANOSLEEP.SYNCS 0x989680 ;  /* 0x009896800000895d */ /* 0x002fea0003900000 */
[----:B------:R-:W1:Y:S02]  /*7c30*/  @!P0 SYNCS.PHASECHK.TRANS64 P0, [R3+URZ+0x8], R0 ;  /* 0x00000800030085a7 */ /* 0x000e64000800007f */
[----:B-1----:R-:W-:Y:S05]  /*7c40*/  @!P0 BRA `(.L_x_32) ;  /* 0xfffffffc00ec8947 */ /* 0x002fea000383ffff */
[----:B------:R-:W-:Y:S05]  /*7c50*/  BRA `(.L_x_191) ;  /* 0xffffffa400247947 */ /* 0x000fea000383ffff */
.L_x_165:
[----:B------:R-:W-:Y:S01]  /*7c60*/  BSSY B1, `(.L_x_192) ;  /* 0x0000006000017945 */ /* 0x000fe20003800000 */
[----:B------:R-:W-:-:S07]  /*7c70*/  IMAD.MOV.U32 R15, RZ, RZ, -0x1 ;  /* 0xffffffffff0f7424 */ /* 0x000fce00078e00ff */
[----:B-----5:R-:W-:Y:S05]  /*7c80*/  WARPSYNC.COLLECTIVE R15, `(.L_x_193) ;  /* 0x000000000f0c7348 */ /* 0x020fea0003c00000 */
[----:B------:R-:W-:Y:S02]  /*7c90*/  ELECT P6, UR62, PT ;  /* 0x00000000003e782f */ /* 0x000fe400038c0000 */
[----:B------:R-:W-:Y:S01]  /*7ca0*/  MOV R14, UR62 ;  /* 0x0000003e000e7c02 */ /* 0x000fe20008000f00 */
[----:B-----5:R-:W-:Y:S10]  /*7cb0*/  ENDCOLLECTIVE ;  /* 0x000000000000791b */ /* 0x020ff40003800000 */
.L_x_193:
[----:B------:R-:W-:Y:S05]  /*7cc0*/  BSYNC B1 ;  /* 0x0000000000017941 */ /* 0x000fea0003800000 */
.L_x_192:
[----:B------:R-:W-:Y:S05]  /*7cd0*/  BRA `(.L_x_194) ;  /* 0xffffffec00387947 */ /* 0x000fea000383ffff */
.L_x_168:
[----:B-1----:R1:W2:Y:S02]  /*7ce0*/  SYNCS.PHASECHK.TRANS64.TRYWAIT P1, [R11+URZ+0x48], R6 ;  /* 0x000048060b0075a7 */ /* 0x0022a4000802017f */
[----:B--2---:R-:W-:Y:S05]  /*7cf0*/  @!P1 NANOSLEEP.SYNCS 0x989680 ;  /* 0x009896800000995d */ /* 0x004fea0003900000 */
[----:B------:R-:W2:Y:S02]  /*7d00*/  @!P1 SYNCS.PHASECHK.TRANS64 P1, [R11+URZ+0x48], R6 ;  /* 0x000048060b0095a7 */ /* 0x000ea4000802007f */
[----:B--2---:R-:W-:Y:S05]  /*7d10*/  @!P1 BRA `(.L_x_168) ;  /* 0xfffffffc00f09947 */ /* 0x004fea000383ffff */
[----:B------:R-:W-:Y:S05]  /*7d20*/  BRA `(.L_x_195) ;  /* 0xffffffec00747947 */ /* 0x000fea000383ffff */
.L_x_177:
[----:B------:R-:W-:Y:S01]  /*7d30*/  BSSY B0, `(.L_x_196) ;  /* 0x0000006000007945 */ /* 0x000fe20003800000 */
[----:B------:R-:W-:-:S07]  /*7d40*/  IMAD.MOV.U32 R15, RZ, RZ, -0x1 ;  /* 0xffffffffff0f7424 */ /* 0x000fce00078e00ff */
[----:B-----5:R-:W-:Y:S05]  /*7d50*/  WARPSYNC.COLLECTIVE R15, `(.L_x_197) ;  /* 0x000000000f0c7348 */ /* 0x020fea0003c00000 */
[----:B------:R-:W-:Y:S02]  /*7d60*/  ELECT P6, UR62, PT ;  /* 0x00000000003e782f */ /* 0x000fe400038c0000 */
[----:B------:R-:W-:Y:S01]  /*7d70*/  MOV R14, UR62 ;  /* 0x0000003e000e7c02 */ /* 0x000fe20008000f00 */
[----:B-----5:R-:W-:Y:S10]  /*7d80*/  ENDCOLLECTIVE ;  /* 0x000000000000791b */ /* 0x020ff40003800000 */
.L_x_197:
[----:B------:R-:W-:Y:S05]  /*7d90*/  BSYNC B0 ;  /* 0x0000000000007941 */ /* 0x000fea0003800000 */
.L_x_196:
[----:B------:R-:W-:Y:S05]  /*7da0*/  BRA `(.L_x_198) ;  /* 0xfffffff400e87947 */ /* 0x000fea000383ffff */
.L_x_181:
[----:B0-----:R0:W1:Y:S02]  /*7db0*/  SYNCS.PHASECHK.TRANS64.TRYWAIT P0, [R7+URZ], R2 ;  /* 0x00000002070075a7 */ /* 0x001064000800017f */
[----:B-1----:R-:W-:Y:S05]  /*7dc0*/  @!P0 NANOSLEEP.SYNCS 0x989680 ;  /* 0x009896800000895d */ /* 0x002fea0003900000 */
[----:B------:R-:W1:Y:S02]  /*7dd0*/  @!P0 SYNCS.PHASECHK.TRANS64 P0, [R7+URZ], R2 ;  /* 0x00000002070085a7 */ /* 0x000e64000800007f */
[----:B-1----:R-:W-:Y:S05]  /*7de0*/  @!P0 BRA `(.L_x_181) ;  /* 0xfffffffc00f08947 */ /* 0x002fea000383ffff */
[----:B------:R-:W-:Y:S05]  /*7df0*/  BRA `(.L_x_199) ;  /* 0xfffffff800287947 */ /* 0x000fea000383ffff */
.L_x_182:
[----:B0-----:R0:W1:Y:S02]  /*7e00*/  SYNCS.PHASECHK.TRANS64.TRYWAIT P0, [R6+URZ], R3 ;  /* 0x00000003060075a7 */ /* 0x001064000800017f */
[----:B-1----:R-:W-:Y:S05]  /*7e10*/  @!P0 NANOSLEEP.SYNCS 0x989680 ;  /* 0x009896800000895d */ /* 0x002fea0003900000 */
[----:B------:R-:W1:Y:S02]  /*7e20*/  @!P0 SYNCS.PHASECHK.TRANS64 P0, [R6+URZ], R3 ;  /* 0x00000003060085a7 */ /* 0x000e64000800007f */
[----:B-1----:R-:W-:Y:S05]  /*7e30*/  @!P0 BRA `(.L_x_182) ;  /* 0xfffffffc00f08947 */ /* 0x002fea000383ffff */
[----:B------:R-:W-:Y:S05]  /*7e40*/  BRA `(.L_x_200) ;  /* 0xfffffff800387947 */ /* 0x000fea000383ffff */
.L_x_183:
[----:B0-----:R0:W1:Y:S02]  /*7e50*/  SYNCS.PHASECHK.TRANS64.TRYWAIT P0, [R7+URZ], R4 ;  /* 0x00000004070075a7 */ /* 0x001064000800017f */
[----:B-1----:R-:W-:Y:S05]  /*7e60*/  @!P0 NANOSLEEP.SYNCS 0x989680 ;  /* 0x009896800000895d */ /* 0x002fea0003900000 */
[----:B------:R-:W1:Y:S02]  /*7e70*/  @!P0 SYNCS.PHASECHK.TRANS64 P0, [R7+URZ], R4 ;  /* 0x00000004070085a7 */ /* 0x000e64000800007f */
[----:B-1----:R-:W-:Y:S05]  /*7e80*/  @!P0 BRA `(.L_x_183) ;  /* 0xfffffffc00f08947 */ /* 0x002fea000383ffff */
[----:B------:R-:W-:Y:S05]  /*7e90*/  BRA `(.L_x_201) ;  /* 0xfffffff800487947 */ /* 0x000fea000383ffff */
.L_x_184:
[----:B0-----:R0:W1:Y:S02]  /*7ea0*/  SYNCS.PHASECHK.TRANS64.TRYWAIT P0, [R6+URZ], R3 ;  /* 0x00000003060075a7 */ /* 0x001064000800017f */
[----:B-1----:R-:W-:Y:S05]  /*7eb0*/  @!P0 NANOSLEEP.SYNCS 0x989680 ;  /* 0x009896800000895d */ /* 0x002fea0003900000 */
[----:B------:R-:W1:Y:S02]  /*7ec0*/  @!P0 SYNCS.PHASECHK.TRANS64 P0, [R6+URZ], R3 ;  /* 0x00000003060085a7 */ /* 0x000e64000800007f */
[----:B-1----:R-:W-:Y:S05]  /*7ed0*/  @!P0 BRA `(.L_x_184) ;  /* 0xfffffffc00f08947 */ /* 0x002fea000383ffff */
[----:B------:R-:W-:Y:S05]  /*7ee0*/  BRA `(.L_x_202) ;  /* 0xfffffff800587947 */ /* 0x000fea000383ffff */
.L_x_185:
[----:B0-----:R0:W1:Y:S02]  /*7ef0*/  SYNCS.PHASECHK.TRANS64.TRYWAIT P0, [R7+URZ], R4 ;  /* 0x00000004070075a7 */ /* 0x001064000800017f */
[----:B-1----:R-:W-:Y:S05]  /*7f00*/  @!P0 NANOSLEEP.SYNCS 0x989680 ;  /* 0x009896800000895d */ /* 0x002fea0003900000 */
[----:B------:R-:W1:Y:S02]  /*7f10*/  @!P0 SYNCS.PHASECHK.TRANS64 P0, [R7+URZ], R4 ;  /* 0x00000004070085a7 */ /* 0x000e64000800007f */
[----:B-1----:R-:W-:Y:S05]  /*7f20*/  @!P0 BRA `(.L_x_185) ;  /* 0xfffffffc00f08947 */ /* 0x002fea000383ffff */
[----:B------:R-:W-:Y:S05]  /*7f30*/  BRA `(.L_x_203) ;  /* 0xfffffff800687947 */ /* 0x000fea000383ffff */
.L_x_186:
[----:B0-----:R0:W1:Y:S02]  /*7f40*/  SYNCS.PHASECHK.TRANS64.TRYWAIT P0, [R6+URZ], R3 ;  /* 0x00000003060075a7 */ /* 0x001064000800017f */
[----:B-1----:R-:W-:Y:S05]  /*7f50*/  @!P0 NANOSLEEP.SYNCS 0x989680 ;  /* 0x009896800000895d */ /* 0x002fea0003900000 */
[----:B------:R-:W1:Y:S02]  /*7f60*/  @!P0 SYNCS.PHASECHK.TRANS64 P0, [R6+URZ], R3 ;  /* 0x00000003060085a7 */ /* 0x000e64000800007f */
[----:B-1----:R-:W-:Y:S05]  /*7f70*/  @!P0 BRA `(.L_x_186) ;  /* 0xfffffffc00f08947 */ /* 0x002fea000383ffff */
[----:B------:R-:W-:Y:S05]  /*7f80*/  BRA `(.L_x_204) ;  /* 0xfffffff800787947 */ /* 0x000fea000383ffff */
.L_x_187:
[----:B0-----:R0:W1:Y:S02]  /*7f90*/  SYNCS.PHASECHK.TRANS64.TRYWAIT P0, [R7+URZ], R4 ;  /* 0x00000004070075a7 */ /* 0x001064000800017f */
[----:B-1----:R-:W-:Y:S05]  /*7fa0*/  @!P0 NANOSLEEP.SYNCS 0x989680 ;  /* 0x009896800000895d */ /* 0x002fea0003900000 */
[----:B------:R-:W1:Y:S02]  /*7fb0*/  @!P0 SYNCS.PHASECHK.TRANS64 P0, [R7+URZ], R4 ;  /* 0x00000004070085a7 */ /* 0x000e64000800007f */
[----:B-1----:R-:W-:Y:S05]  /*7fc0*/  @!P0 BRA `(.L_x_187) ;  /* 0xfffffffc00f08947 */ /* 0x002fea000383ffff */
[----:B------:R-:W-:Y:S05]  /*7fd0*/  BRA `(.L_x_205) ;  /* 0xfffffff800887947 */ /* 0x000fea000383ffff */
.L_x_188:
[----:B-1----:R1:W2:Y:S02]  /*7fe0*/  SYNCS.PHASECHK.TRANS64.TRYWAIT P0, [R6+URZ], R3 ;  /* 0x00000003060075a7 */ /* 0x0022a4000800017f */
[----:B--2---:R-:W-:Y:S05]  /*7ff0*/  @!P0 NANOSLEEP.SYNCS 0x989680 ;  /* 0x009896800000895d */ /* 0x004fea0003900000 */
[----:B------:R-:W2:Y:S02]  /*8000*/  @!P0 SYNCS.PHASECHK.TRANS64 P0, [R6+URZ], R3 ;  /* 0x00000003060085a7 */ /* 0x000ea4000800007f */
[----:B--2---:R-:W-:Y:S05]  /*8010*/  @!P0 BRA `(.L_x_188) ;  /* 0xfffffffc00f08947 */ /* 0x004fea000383ffff */
[----:B------:R-:W-:Y:S05]  /*8020*/  BRA `(.L_x_206) ;  /* 0xfffffff800907947 */ /* 0x000fea000383ffff */
.L_x_207:
[----:B------:R-:W-:-:S00]  /*8030*/  BRA `(.L_x_207) ;  /* 0xfffffffc00fc7947 */ /* 0x000fc0000383ffff */
[----:B------:R-:W-:-:S00]  /*8040*/  NOP ;  /* 0x0000000000007918 */ /* 0x000fc00000000000 */
        /* <DEDUP_REMOVED lines=11> */
.L_x_208:


//--------------------- .nv.global.init           --------------------------
	.section	.nv.global.init,"aw",@progbits
.nv.global.init:
	.type		$str$22,@object
	.size		$str$22,($str$23 - $str$22)
$str$22:
        /*0000*/ 	.byte	0x6b, 0x5f, 0x74, 0x69, 0x6c, 0x65, 0x5f, 0x63, 0x6f, 0x75, 0x6e, 0x74, 0x20, 0x3e, 0x3d, 0x20
        /*0010*/ 	.byte	0x31, 0x00
	.type		$str$23,@object
	.size		$str$23,(__unnamed_1 - $str$23)
$str$23:
        /*0012*/ 	.byte	0x2f, 0x74, 0x6d, 0x70, 0x2f, 0x63, 0x75, 0x74, 0x6c, 0x61, 0x73, 0x73, 0x5f, 0x73, 0x77, 0x65
        /*0022*/ 	.byte	0x65, 0x70, 0x5f, 0x73, 0x72, 0x63, 0x2f, 0x69, 0x6e, 0x63, 0x6c, 0x75, 0x64, 0x65, 0x2f, 0x63
        /*0032*/ 	.byte	0x75, 0x74, 0x6c, 0x61, 0x73, 0x73, 0x2f, 0x67, 0x65, 0x6d, 0x6d, 0x2f, 0x63, 0x6f, 0x6c, 0x6c
        /*0042*/ 	.byte	0x65, 0x63, 0x74, 0x69, 0x76, 0x65, 0x2f, 0x73, 0x6d, 0x39, 0x30, 0x5f, 0x6d, 0x6d, 0x61, 0x5f
        /*0052*/ 	.byte	0x74, 0x6d, 0x61, 0x5f, 0x67, 0x6d, 0x6d, 0x61, 0x5f, 0x73, 0x73, 0x5f, 0x77, 0x61, 0x72, 0x70
        /*0062*/ 	.byte	0x73, 0x70, 0x65, 0x63, 0x69, 0x61, 0x6c, 0x69, 0x7a, 0x65, 0x64, 0x2e, 0x68, 0x70, 0x70, 0x00
	.type		__unnamed_1,@object
	.size		__unnamed_1,(.L_0 - __unnamed_1)
__unnamed_1:
        /*0072*/ 	.byte	0x76, 0x6f, 0x69, 0x64, 0x20, 0x63, 0x75, 0x74, 0x6c, 0x61, 0x73, 0x73, 0x3a, 0x3a, 0x67, 0x65
        /* <DEDUP_REMOVED lines=180> */
        /*0bc2*/ 	.byte	0x5d, 0x00
.L_0:


//--------------------- .nv.shared._ZN7cutlass13device_kernelINS_4gemm6kernel13GemmUniversalIN4cute5tupleIJiiiiEEENS1_10collective13CollectiveMmaINS1_34MainloopSm90TmaGmmaWarpSpecializedILi9ENS5_IJNS4_1CILi1EEESB_SB_EEENS1_32KernelTmaWarpSpecializedPingpongEEENS5_IJNSA_ILi64EEENSA_ILi128EEESF_EEENS_10bfloat16_tENS5_IJlSB_lEEESI_NS5_IJSB_llEEENS4_8TiledMMAINS4_8MMA_AtomIJNS4_4SM904GMMA28MMA_64x128x16_F32BF16BF16_SSILNSO_5MajorE0ELSQ_1ELNSO_7ScaleInE1ELSR_1EEEEEENS4_6LayoutISC_NS5_IJNSA_ILi0EEESV_SV_EEEEENS5_IJNS4_10UnderscoreESY_SY_EEEEENS4_13SM90_TMA_LOADENS4_14ComposedLayoutINS4_7SwizzleILi3ELi4ELi3EEENS4_18smem_ptr_flag_bitsILi16EEENSU_INS5_IJNSA_ILi8EEESF_EEENS5_IJSF_SB_EEEEEEEvNS4_8identityES11_NS12_IS14_S16_NSU_INS5_IJSF_S17_EEENS5_IJSB_SF_EEEEEEEvS1C_EENS_8epilogue10collective6detail29Sm90TmaWarpSpecializedAdapterINS1J_15DefaultEpilogueISI_SJ_SJ_NS1I_6thread17LinearCombinationISI_Li1EffLNS1N_9ScaleType4KindE0ELNS_15FloatRoundStyleE2ESI_EENS1_15EpilogueDefaultEEEEEvvEEEEvNT_6ParamsE --------------------------
	.section	.nv.shared._ZN7cutlass13device_kernelINS_4gemm6kernel13GemmUniversalIN4cute5tupleIJiiiiEEENS1_10collective13CollectiveMmaINS1_34MainloopSm90TmaGmmaWarpSpecializedILi9ENS5_IJNS4_1CILi1EEESB_SB_EEENS1_32KernelTmaWarpSpecializedPingpongEEENS5_IJNSA_ILi64EEENSA_ILi128EEESF_EEENS_10bfloat16_tENS5_IJlSB_lEEESI_NS5_IJSB_llEEENS4_8TiledMMAINS4_8MMA_AtomIJNS4_4SM904GMMA28MMA_64x128x16_F32BF16BF16_SSILNSO_5MajorE0ELSQ_1ELNSO_7ScaleInE1ELSR_1EEEEEENS4_6LayoutISC_NS5_IJNSA_ILi0EEESV_SV_EEEEENS5_IJNS4_10UnderscoreESY_SY_EEEEENS4_13SM90_TMA_LOADENS4_14ComposedLayoutINS4_7SwizzleILi3ELi4ELi3EEENS4_18smem_ptr_flag_bitsILi16EEENSU_INS5_IJNSA_ILi8EEESF_EEENS5_IJSF_SB_EEEEEEEvNS4_8identityES11_NS12_IS14_S16_NSU_INS5_IJSF_S17_EEENS5_IJSB_SF_EEEEEEEvS1C_EENS_8epilogue10collective6detail29Sm90TmaWarpSpecializedAdapterINS1J_15DefaultEpilogueISI_SJ_SJ_NS1I_6thread17LinearCombinationISI_Li1EffLNS1N_9ScaleType4KindE0ELNS_15FloatRoundStyleE2ESI_EENS1_15EpilogueDefaultEEEEEvvEEEEvNT_6ParamsE,"aw",@nobits
	.sectionflags	@""
	.align	16
	.zero		1024


//--------------------- .nv.shared.reserved.0     --------------------------
	.section	.nv.shared.reserved.0,"aw",@nobits
	.weak		__nv_reservedSMEM_offset_0_alias
	.size		__nv_reservedSMEM_offset_0_alias, 0, 0
	.other		__nv_reservedSMEM_offset_0_alias,@"STO_CUDA_RESERVED_SHARED STV_DEFAULT"
__nv_reservedSMEM_offset_0_alias:
	.zero		0


//--------------------- .nv.global                --------------------------
	.section	.nv.global,"aw",@nobits
.nv.global:
	.type		_ZN39_INTERNAL_0006a80e_4_k_cu_f7a7b061_27614cute1_E,@object
	.size		_ZN39_INTERNAL_0006a80e_4_k_cu_f7a7b061_27614cute1_E,(_ZN39_INTERNAL_0006a80e_4_k_cu_f7a7b061_27614cuda3std3__45__cpo6cbeginE - _ZN39_INTERNAL_0006a80e_4_k_cu_f7a7b061_27614cute1_E)
_ZN39_INTERNAL_0006a80e_4_k_cu_f7a7b061_27614cute1_E:
	.zero		1
	.type		_ZN39_INTERNAL_0006a80e_4_k_cu_f7a7b061_27614cuda3std3__45__cpo6cbeginE,@object
	.size		_ZN39_INTERNAL_0006a80e_4_k_cu_f7a7b061_27614cuda3std3__45__cpo6cbeginE,(_ZN39_INTERNAL_0006a80e_4_k_cu_f7a7b061_27614cuda3std3__48in_placeE - _ZN39_INTERNAL_0006a80e_4_k_cu_f7a7b061_27614cuda3std3__45__cpo6cbeginE)
_ZN39_INTERNAL_0006a80e_4_k_cu_f7a7b061_27614cuda3std3__45__cpo6cbeginE:
	.zero		1
	.type		_ZN39_INTERNAL_0006a80e_4_k_cu_f7a7b061_27614cuda3std3__48in_placeE,@object
	.size		_ZN39_INTERNAL_0006a80e_4_k_cu_f7a7b061_27614cuda3std3__48in_placeE,(_ZN39_INTERNAL_0006a80e_4_k_cu_f7a7b061_27614cuda3std6ranges3__45__cpo9iter_moveE - _ZN39_INTERNAL_0006a80e_4_k_cu_f7a7b061_27614cuda3std3__48in_placeE)
_ZN39_INTERNAL_0006a80e_4_k_cu_f7a7b061_27614cuda3std3__48in_placeE:
	.zero		1
	.type		_ZN39_INTERNAL_0006a80e_4_k_cu_f7a7b061_27614cuda3std6ranges3__45__cpo9iter_moveE,@object
	.size		_ZN39_INTERNAL_0006a80e_4_k_cu_f7a7b061_27614cuda3std6ranges3__45__cpo9iter_moveE,(_ZN39_INTERNAL_0006a80e_4_k_cu_f7a7b061_27614cuda3std3__45__cpo5beginE - _ZN39_INTERNAL_0006a80e_4_k_cu_f7a7b061_27614cuda3std6ranges3__45__cpo9iter_moveE)
_ZN39_INTERNAL_0006a80e_4_k_cu_f7a7b061_27614cuda3std6ranges3__45__cpo9iter_moveE:
	.zero		1
	.type		_ZN39_INTERNAL_0006a80e_4_k_cu_f7a7b061_27614cuda3std3__45__cpo5beginE,@object
	.size		_ZN39_INTERNAL_0006a80e_4_k_cu_f7a7b061_27614cuda3std3__45__cpo5beginE,(_ZN39_INTERNAL_0006a80e_4_k_cu_f7a7b061_27614cuda3std3__441_GLOBAL__N__0006a80e_4_k_cu_f7a7b061_27616ignoreE - _ZN39_INTERNAL_0006a80e_4_k_cu_f7a7b061_27614cuda3std3__45__cpo5beginE)
_ZN39_INTERNAL_0006a80e_4_k_cu_f7a7b061_27614cuda3std3__45__cpo5beginE:
	.zero		1
	.type		_ZN39_INTERNAL_0006a80e_4_k_cu_f7a7b061_27614cuda3std3__441_GLOBAL__N__0006a80e_4_k_cu_f7a7b061_27616ignoreE,@object
	.size		_ZN39_INTERNAL_0006a80e_4_k_cu_f7a7b061_27614cuda3std3__441_GLOBAL__N__0006a80e_4_k_cu_f7a7b061_27616ignoreE,(_ZN39_INTERNAL_0006a80e_4_k_cu_f7a7b061_27614cute7productE - _ZN39_INTERNAL_0006a80e_4_k_cu_f7a7b061_27614cuda3std3__441_GLOBAL__N__0006a80e_4_k_cu_f7a7b061_27616ignoreE)
_ZN39_INTERNAL_0006a80e_4_k_cu_f7a7b061_27614cuda3std3__441_GLOBAL__N__0006a80e_4_k_cu_f7a7b061_27616ignoreE:
	.zero		1
	.type		_ZN39_INTERNAL_0006a80e_4_k_cu_f7a7b061_27614cute7productE,@object
	.size		_ZN39_INTERNAL_0006a80e_4_k_cu_f7a7b061_27614cute7productE,(_ZN39_INTERNAL_0006a80e_4_k_cu_f7a7b061_27614cuda3std3__45__cpo3endE - _ZN39_INTERNAL_0006a80e_4_k_cu_f7a7b061_27614cute7productE)
_ZN39_INTERNAL_0006a80e_4_k_cu_f7a7b061_27614cute7productE:
	.zero		1
	.type		_ZN39_INTERNAL_0006a80e_4_k_cu_f7a7b061_27614cuda3std3__45__cpo3endE,@object
	.size		_ZN39_INTERNAL_0006a80e_4_k_cu_f7a7b061_27614cuda3std3__45__cpo3endE,(_ZN39_INTERNAL_0006a80e_4_k_cu_f7a7b061_27614cuda3std3__419piecewise_constructE - _ZN39_INTERNAL_0006a80e_4_k_cu_f7a7b061_27614cuda3std3__45__cpo3endE)
_ZN39_INTERNAL_0006a80e_4_k_cu_f7a7b061_27614cuda3std3__45__cpo3endE:
	.zero		1
	.type		_ZN39_INTERNAL_0006a80e_4_k_cu_f7a7b061_27614cuda3std3__419piecewise_constructE,@object
	.size		_ZN39_INTERNAL_0006a80e_4_k_cu_f7a7b061_27614cuda3std3__419piecewise_constructE,(_ZN39_INTERNAL_0006a80e_4_k_cu_f7a7b061_27614cuda3std3__45__cpo4cendE - _ZN39_INTERNAL_0006a80e_4_k_cu_f7a7b061_27614cuda3std3__419piecewise_constructE)
_ZN39_INTERNAL_0006a80e_4_k_cu_f7a7b061_27614cuda3std3__419piecewise_constructE:
	.zero		1
	.type		_ZN39_INTERNAL_0006a80e_4_k_cu_f7a7b061_27614cuda3std3__45__cpo4cendE,@object
	.size		_ZN39_INTERNAL_0006a80e_4_k_cu_f7a7b061_27614cuda3std3__45__cpo4cendE,(_ZN39_INTERNAL_0006a80e_4_k_cu_f7a7b061_27614cuda3std6ranges3__45__cpo4swapE - _ZN39_INTERNAL_0006a80e_4_k_cu_f7a7b061_27614cuda3std3__45__cpo4cendE)
_ZN39_INTERNAL_0006a80e_4_k_cu_f7a7b061_27614cuda3std3__45__cpo4cendE:
	.zero		1
	.type		_ZN39_INTERNAL_0006a80e_4_k_cu_f7a7b061_27614cuda3std6ranges3__45__cpo4swapE,@object
	.size		_ZN39_INTERNAL_0006a80e_4_k_cu_f7a7b061_27614cuda3std6ranges3__45__cpo4swapE,(.L_8 - _ZN39_INTERNAL_0006a80e_4_k_cu_f7a7b061_27614cuda3std6ranges3__45__cpo4swapE)
_ZN39_INTERNAL_0006a80e_4_k_cu_f7a7b061_27614cuda3std6ranges3__45__cpo4swapE:
	.zero		1
.L_8:


//--------------------- .nv.constant0._ZN7cutlass13device_kernelINS_4gemm6kernel13GemmUniversalIN4cute5tupleIJiiiiEEENS1_10collective13CollectiveMmaINS1_34MainloopSm90TmaGmmaWarpSpecializedILi9ENS5_IJNS4_1CILi1EEESB_SB_EEENS1_32KernelTmaWarpSpecializedPingpongEEENS5_IJNSA_ILi64EEENSA_ILi128EEESF_EEENS_10bfloat16_tENS5_IJlSB_lEEESI_NS5_IJSB_llEEENS4_8TiledMMAINS4_8MMA_AtomIJNS4_4SM904GMMA28MMA_64x128x16_F32BF16BF16_SSILNSO_5MajorE0ELSQ_1ELNSO_7ScaleInE1ELSR_1EEEEEENS4_6LayoutISC_NS5_IJNSA_ILi0EEESV_SV_EEEEENS5_IJNS4_10UnderscoreESY_SY_EEEEENS4_13SM90_TMA_LOADENS4_14ComposedLayoutINS4_7SwizzleILi3ELi4ELi3EEENS4_18smem_ptr_flag_bitsILi16EEENSU_INS5_IJNSA_ILi8EEESF_EEENS5_IJSF_SB_EEEEEEEvNS4_8identityES11_NS12_IS14_S16_NSU_INS5_IJSF_S17_EEENS5_IJSB_SF_EEEEEEEvS1C_EENS_8epilogue10collective6detail29Sm90TmaWarpSpecializedAdapterINS1J_15DefaultEpilogueISI_SJ_SJ_NS1I_6thread17LinearCombinationISI_Li1EffLNS1N_9ScaleType4KindE0ELNS_15FloatRoundStyleE2ESI_EENS1_15EpilogueDefaultEEEEEvvEEEEvNT_6ParamsE --------------------------
	.section	.nv.constant0._ZN7cutlass13device_kernelINS_4gemm6kernel13GemmUniversalIN4cute5tupleIJiiiiEEENS1_10collective13CollectiveMmaINS1_34MainloopSm90TmaGmmaWarpSpecializedILi9ENS5_IJNS4_1CILi1EEESB_SB_EEENS1_32KernelTmaWarpSpecializedPingpongEEENS5_IJNSA_ILi64EEENSA_ILi128EEESF_EEENS_10bfloat16_tENS5_IJlSB_lEEESI_NS5_IJSB_llEEENS4_8TiledMMAINS4_8MMA_AtomIJNS4_4SM904GMMA28MMA_64x128x16_F32BF16BF16_SSILNSO_5MajorE0ELSQ_1ELNSO_7ScaleInE1ELSR_1EEEEEENS4_6LayoutISC_NS5_IJNSA_ILi0EEESV_SV_EEEEENS5_IJNS4_10UnderscoreESY_SY_EEEEENS4_13SM90_TMA_LOADENS4_14ComposedLayoutINS4_7SwizzleILi3ELi4ELi3EEENS4_18smem_ptr_flag_bitsILi16EEENSU_INS5_IJNSA_ILi8EEESF_EEENS5_IJSF_SB_EEEEEEEvNS4_8identityES11_NS12_IS14_S16_NSU_INS5_IJSF_S17_EEENS5_IJSB_SF_EEEEEEEvS1C_EENS_8epilogue10collective6detail29Sm90TmaWarpSpecializedAdapterINS1J_15DefaultEpilogueISI_SJ_SJ_NS1I_6thread17LinearCombinationISI_Li1EffLNS1N_9ScaleType4KindE0ELNS_15FloatRoundStyleE2ESI_EENS1_15EpilogueDefaultEEEEEvvEEEEvNT_6ParamsE,"a",@progbits
	.sectionflags	@""
	.align	4
.nv.constant0._ZN7cutlass13device_kernelINS_4gemm6kernel13GemmUniversalIN4cute5tupleIJiiiiEEENS1_10collective13CollectiveMmaINS1_34MainloopSm90TmaGmmaWarpSpecializedILi9ENS5_IJNS4_1CILi1EEESB_SB_EEENS1_32KernelTmaWarpSpecializedPingpongEEENS5_IJNSA_ILi64EEENSA_ILi128EEESF_EEENS_10bfloat16_tENS5_IJlSB_lEEESI_NS5_IJSB_llEEENS4_8TiledMMAINS4_8MMA_AtomIJNS4_4SM904GMMA28MMA_64x128x16_F32BF16BF16_SSILNSO_5MajorE0ELSQ_1ELNSO_7ScaleInE1ELSR_1EEEEEENS4_6LayoutISC_NS5_IJNSA_ILi0EEESV_SV_EEEEENS5_IJNS4_10UnderscoreESY_SY_EEEEENS4_13SM90_TMA_LOADENS4_14ComposedLayoutINS4_7SwizzleILi3ELi4ELi3EEENS4_18smem_ptr_flag_bitsILi16EEENSU_INS5_IJNSA_ILi8EEESF_EEENS5_IJSF_SB_EEEEEEEvNS4_8identityES11_NS12_IS14_S16_NSU_INS5_IJSF_S17_EEENS5_IJSB_SF_EEEEEEEvS1C_EENS_8epilogue10collective6detail29Sm90TmaWarpSpecializedAdapterINS1J_15DefaultEpilogueISI_SJ_SJ_NS1I_6thread17LinearCombinationISI_Li1EffLNS1N_9ScaleType4KindE0ELNS_15FloatRoundStyleE2ESI_EENS1_15EpilogueDefaultEEEEEvvEEEEvNT_6ParamsE:
	.zero		1664


//--------------------- SYMBOLS --------------------------

	.type		.nv.reservedSmem.offset0,@object
	.size		.nv.reservedSmem.offset0,0x4
	.type		__assertfail,@function
